// auto-generated by cutlass_sweep.gemm — config: {"arch": "sm_90", "cluster_m": 1, "cluster_n": 1, "dtype": "e4m3", "dtype_b": "e4m3", "layout": "nt", "stages": 0, "tile_k": 128, "tile_m": 256, "tile_n": 224}
#include "cutlass/cutlass.h"
#include "cutlass/gemm/collective/collective_builder.hpp"
#include "cutlass/gemm/device/gemm_universal_adapter.h"
#include "cutlass/gemm/kernel/gemm_universal.hpp"
#include "cutlass/epilogue/collective/collective_builder.hpp"

using ElemA = cutlass::float_e4m3_t;
using ElemB = cutlass::float_e4m3_t;
using ElemCD = cutlass::float_e4m3_t;
using Acc  = float;
using TileShape    = cute::Shape<cute::_256, cute::_224, cute::_128>;
using ClusterShape = cute::Shape<cute::_1, cute::_1, cute::_1>;

using CollectiveEpilogue = typename cutlass::epilogue::collective::CollectiveBuilder<
    cutlass::arch::Sm90, cutlass::arch::OpClassTensorOp,
    TileShape, ClusterShape,
    cutlass::epilogue::collective::EpilogueTileAuto,
    Acc, Acc,
    ElemCD, cutlass::layout::RowMajor, 128 / cutlass::sizeof_bits<ElemCD>::value,
    ElemCD, cutlass::layout::RowMajor, 128 / cutlass::sizeof_bits<ElemCD>::value,
    cutlass::epilogue::collective::EpilogueScheduleAuto
  >::CollectiveOp;

using CollectiveMainloop = typename cutlass::gemm::collective::CollectiveBuilder<
    cutlass::arch::Sm90, cutlass::arch::OpClassTensorOp,
    ElemA, cutlass::layout::RowMajor, 128 / cutlass::sizeof_bits<ElemA>::value,
    ElemB, cutlass::layout::ColumnMajor, 128 / cutlass::sizeof_bits<ElemB>::value,
    Acc,
    TileShape, ClusterShape,
    cutlass::gemm::collective::StageCountAutoCarveout<static_cast<int>(sizeof(typename CollectiveEpilogue::SharedStorage))>,
    cutlass::gemm::collective::KernelScheduleAuto
  >::CollectiveOp;

using GemmKernel = cutlass::gemm::kernel::GemmUniversal<
    cute::Shape<int,int,int,int>,
    CollectiveMainloop,
    CollectiveEpilogue
>;
using Gemm = cutlass::gemm::device::GemmUniversalAdapter<GemmKernel>;

// Force the device kernel symbol into the cubin without needing a host main.
auto* _anchor = &cutlass::device_kernel<GemmKernel>;


// ===== COMPILED SASS (sm_90a) =====

	.target	sm_90a

	.elftype	@"ET_EXEC"


//--------------------- .note.nv.tkinfo           --------------------------
	.section	.note.nv.tkinfo,"",@"SHT_NOTE"
	.sectionflags	@"SHF_NOTE_NV_TKINFO"
	.tkinfo
        /*0018*/ 	.word	0x00000002
        /*0030*/ 	.string	""
        /*0030*/ 	.string	"ptxas"
        /*0030*/ 	.string	"Cuda compilation tools, release 13.0, V13.0.88"
        /*0030*/ 	.string	"Build cuda_13.0.r13.0/compiler.36424714_0"
        /*0030*/ 	.string	"-arch sm_90a -m 64 "



//--------------------- .note.nv.cuinfo           --------------------------
	.section	.note.nv.cuinfo,"",@"SHT_NOTE"
	.sectionflags	@"SHF_NOTE_NV_CUINFO"
        /*0018*/ 	.short	0x0002
        /*001a*/ 	.short	0x005a
        /*001c*/ 	.short	0x0082
	.zero		2


//--------------------- .nv.info                  --------------------------
	.section	.nv.info,"",@"SHT_CUDA_INFO"
	.align	4


	//----- nvinfo : EIATTR_REGCOUNT
	.align		4
        /*0000*/ 	.byte	0x04, 0x2f
        /*0002*/ 	.short	(.L_12 - .L_11)
	.align		4
.L_11:
        /*0004*/ 	.word	index@(_ZN7cutlass13device_kernelINS_4gemm6kernel13GemmUniversalIN4cute5tupleIJiiiiEEENS1_10collective13CollectiveMmaINS1_37MainloopSm90TmaGmmaWarpSpecializedFP8ILi3ENS5_IJNS4_1CILi1EEESB_SB_EEENS1_35KernelTmaWarpSpecializedCooperativeEEENS5_IJNSA_ILi256EEENSA_ILi224EEENSA_ILi128EEEEEENS_12float_e4m3_tENS5_IJlSB_lEEESJ_SK_NS4_8TiledMMAINS4_8MMA_AtomIJNS4_4SM904GMMA30MMA_64x32x32_F32E4M3E4M3_SS_TNILNSO_7ScaleInE1ELSQ_1EEEEEENS4_6LayoutINS5_IJNSA_ILi2EEESB_SB_EEENS5_IJSB_NSA_ILi0EEESW_EEEEENS5_IJNS4_10UnderscoreESZ_SZ_EEEEENS4_13SM90_TMA_LOADENS4_14ComposedLayoutINS4_7SwizzleILi3ELi4ELi3EEENS4_18smem_ptr_flag_bitsILi8EEENST_INS5_IJNSA_ILi8EEESH_EEENS5_IJSH_SB_EEEEEEEvNS4_8identityES12_S1C_vS1D_EENS_8epilogue10collective6detail29Sm90TmaWarpSpecializedAdapterINS1G_15DefaultEpilogueISJ_SK_SK_NS1F_6thread17LinearCombinationISJ_Li1EffLNS1K_9ScaleType4KindE0ELNS_15FloatRoundStyleE2ESJ_EENS1_15EpilogueDefaultEEEEEvvEEEEvNT_6ParamsE)
        /*0008*/ 	.word	0x000000a8


	//----- nvinfo : EIATTR_FRAME_SIZE
	.align		4
.L_12:
        /*000c*/ 	.byte	0x04, 0x11
        /*000e*/ 	.short	(.L_14 - .L_13)
	.align		4
.L_13:
        /*0010*/ 	.word	index@(_ZN7cutlass13device_kernelINS_4gemm6kernel13GemmUniversalIN4cute5tupleIJiiiiEEENS1_10collective13CollectiveMmaINS1_37MainloopSm90TmaGmmaWarpSpecializedFP8ILi3ENS5_IJNS4_1CILi1EEESB_SB_EEENS1_35KernelTmaWarpSpecializedCooperativeEEENS5_IJNSA_ILi256EEENSA_ILi224EEENSA_ILi128EEEEEENS_12float_e4m3_tENS5_IJlSB_lEEESJ_SK_NS4_8TiledMMAINS4_8MMA_AtomIJNS4_4SM904GMMA30MMA_64x32x32_F32E4M3E4M3_SS_TNILNSO_7ScaleInE1ELSQ_1EEEEEENS4_6LayoutINS5_IJNSA_ILi2EEESB_SB_EEENS5_IJSB_NSA_ILi0EEESW_EEEEENS5_IJNS4_10UnderscoreESZ_SZ_EEEEENS4_13SM90_TMA_LOADENS4_14ComposedLayoutINS4_7SwizzleILi3ELi4ELi3EEENS4_18smem_ptr_flag_bitsILi8EEENST_INS5_IJNSA_ILi8EEESH_EEENS5_IJSH_SB_EEEEEEEvNS4_8identityES12_S1C_vS1D_EENS_8epilogue10collective6detail29Sm90TmaWarpSpecializedAdapterINS1G_15DefaultEpilogueISJ_SK_SK_NS1F_6thread17LinearCombinationISJ_Li1EffLNS1K_9ScaleType4KindE0ELNS_15FloatRoundStyleE2ESJ_EENS1_15EpilogueDefaultEEEEEvvEEEEvNT_6ParamsE)
        /*0014*/ 	.word	0x000004a8


	//----- nvinfo : EIATTR_MIN_STACK_SIZE
	.align		4
.L_14:
        /*0018*/ 	.byte	0x04, 0x12
        /*001a*/ 	.short	(.L_16 - .L_15)
	.align		4
.L_15:
        /*001c*/ 	.word	index@(_ZN7cutlass13device_kernelINS_4gemm6kernel13GemmUniversalIN4cute5tupleIJiiiiEEENS1_10collective13CollectiveMmaINS1_37MainloopSm90TmaGmmaWarpSpecializedFP8ILi3ENS5_IJNS4_1CILi1EEESB_SB_EEENS1_35KernelTmaWarpSpecializedCooperativeEEENS5_IJNSA_ILi256EEENSA_ILi224EEENSA_ILi128EEEEEENS_12float_e4m3_tENS5_IJlSB_lEEESJ_SK_NS4_8TiledMMAINS4_8MMA_AtomIJNS4_4SM904GMMA30MMA_64x32x32_F32E4M3E4M3_SS_TNILNSO_7ScaleInE1ELSQ_1EEEEEENS4_6LayoutINS5_IJNSA_ILi2EEESB_SB_EEENS5_IJSB_NSA_ILi0EEESW_EEEEENS5_IJNS4_10UnderscoreESZ_SZ_EEEEENS4_13SM90_TMA_LOADENS4_14ComposedLayoutINS4_7SwizzleILi3ELi4ELi3EEENS4_18smem_ptr_flag_bitsILi8EEENST_INS5_IJNSA_ILi8EEESH_EEENS5_IJSH_SB_EEEEEEEvNS4_8identityES12_S1C_vS1D_EENS_8epilogue10collective6detail29Sm90TmaWarpSpecializedAdapterINS1G_15DefaultEpilogueISJ_SK_SK_NS1F_6thread17LinearCombinationISJ_Li1EffLNS1K_9ScaleType4KindE0ELNS_15FloatRoundStyleE2ESJ_EENS1_15EpilogueDefaultEEEEEvvEEEEvNT_6ParamsE)
        /*0020*/ 	.word	0x000004a8
.L_16:


//--------------------- .nv.compat                --------------------------
	.section	.nv.compat,"",@"SHT_CUDA_COMPAT_INFO"
	.align	4
        /*0000*/ 	.byte	0x02, 0x09, 0x01, 0x00, 0x02, 0x02, 0x04, 0x00, 0x02, 0x05, 0x05, 0x00, 0x03, 0x07, 0x01, 0x01
        /*0010*/ 	.byte	0x02, 0x03, 0x01, 0x00, 0x02, 0x06, 0x01, 0x00, 0x04, 0x0b, 0x08, 0x00, 0x00, 0x00, 0x00, 0x00
        /*0020*/ 	.byte	0x00, 0x00, 0x00, 0x00


//--------------------- .nv.info._ZN7cutlass13device_kernelINS_4gemm6kernel13GemmUniversalIN4cute5tupleIJiiiiEEENS1_10collective13CollectiveMmaINS1_37MainloopSm90TmaGmmaWarpSpecializedFP8ILi3ENS5_IJNS4_1CILi1EEESB_SB_EEENS1_35KernelTmaWarpSpecializedCooperativeEEENS5_IJNSA_ILi256EEENSA_ILi224EEENSA_ILi128EEEEEENS_12float_e4m3_tENS5_IJlSB_lEEESJ_SK_NS4_8TiledMMAINS4_8MMA_AtomIJNS4_4SM904GMMA30MMA_64x32x32_F32E4M3E4M3_SS_TNILNSO_7ScaleInE1ELSQ_1EEEEEENS4_6LayoutINS5_IJNSA_ILi2EEESB_SB_EEENS5_IJSB_NSA_ILi0EEESW_EEEEENS5_IJNS4_10UnderscoreESZ_SZ_EEEEENS4_13SM90_TMA_LOADENS4_14ComposedLayoutINS4_7SwizzleILi3ELi4ELi3EEENS4_18smem_ptr_flag_bitsILi8EEENST_INS5_IJNSA_ILi8EEESH_EEENS5_IJSH_SB_EEEEEEEvNS4_8identityES12_S1C_vS1D_EENS_8epilogue10collective6detail29Sm90TmaWarpSpecializedAdapterINS1G_15DefaultEpilogueISJ_SK_SK_NS1F_6thread17LinearCombinationISJ_Li1EffLNS1K_9ScaleType4KindE0ELNS_15FloatRoundStyleE2ESJ_EENS1_15EpilogueDefaultEEEEEvvEEEEvNT_6ParamsE --------------------------
	.section	.nv.info._ZN7cutlass13device_kernelINS_4gemm6kernel13GemmUniversalIN4cute5tupleIJiiiiEEENS1_10collective13CollectiveMmaINS1_37MainloopSm90TmaGmmaWarpSpecializedFP8ILi3ENS5_IJNS4_1CILi1EEESB_SB_EEENS1_35KernelTmaWarpSpecializedCooperativeEEENS5_IJNSA_ILi256EEENSA_ILi224EEENSA_ILi128EEEEEENS_12float_e4m3_tENS5_IJlSB_lEEESJ_SK_NS4_8TiledMMAINS4_8MMA_AtomIJNS4_4SM904GMMA30MMA_64x32x32_F32E4M3E4M3_SS_TNILNSO_7ScaleInE1ELSQ_1EEEEEENS4_6LayoutINS5_IJNSA_ILi2EEESB_SB_EEENS5_IJSB_NSA_ILi0EEESW_EEEEENS5_IJNS4_10UnderscoreESZ_SZ_EEEEENS4_13SM90_TMA_LOADENS4_14ComposedLayoutINS4_7SwizzleILi3ELi4ELi3EEENS4_18smem_ptr_flag_bitsILi8EEENST_INS5_IJNSA_ILi8EEESH_EEENS5_IJSH_SB_EEEEEEEvNS4_8identityES12_S1C_vS1D_EENS_8epilogue10collective6detail29Sm90TmaWarpSpecializedAdapterINS1G_15DefaultEpilogueISJ_SK_SK_NS1F_6thread17LinearCombinationISJ_Li1EffLNS1K_9ScaleType4KindE0ELNS_15FloatRoundStyleE2ESJ_EENS1_15EpilogueDefaultEEEEEvvEEEEvNT_6ParamsE,"",@"SHT_CUDA_INFO"
	.sectionflags	@""
	.align	4


	//----- nvinfo : EIATTR_CUDA_API_VERSION
	.align		4
        /*0000*/ 	.byte	0x04, 0x37
        /*0002*/ 	.short	(.L_18 - .L_17)
.L_17:
        /*0004*/ 	.word	0x00000082


	//----- nvinfo : EIATTR_KPARAM_INFO
	.align		4
.L_18:
        /*0008*/ 	.byte	0x04, 0x17
        /*000a*/ 	.short	(.L_20 - .L_19)
.L_19:
        /*000c*/ 	.word	0x00000000
        /*0010*/ 	.short	0x0000
        /*0012*/ 	.short	0x0070
        /*0014*/ 	.byte	0x00, 0xf0, 0x01, 0x10


	//----- nvinfo : EIATTR_SPARSE_MMA_MASK
	.align		4
.L_20:
        /*0018*/ 	.byte	0x03, 0x50
        /*001a*/ 	.short	0x0000


	//----- nvinfo : EIATTR_MAXREG_COUNT
	.align		4
        /*001c*/ 	.byte	0x03, 0x1b
        /*001e*/ 	.short	0x00a8


	//----- nvinfo : EIATTR_NUM_BARRIERS
	.align		4
        /*0020*/ 	.byte	0x02, 0x4c
        /*0022*/ 	.byte	0x01
	.zero		1


	//----- nvinfo : EIATTR_ANNOTATIONS
	.align		4
        /*0024*/ 	.byte	0x04, 0x55
        /*0026*/ 	.short	(.L_22 - .L_21)


	//   ....[0]....
.L_21:
        /*0028*/ 	.word	0x00000001
        /*002c*/ 	.byte	0x70, 0x05, 0x00, 0x00, 0x01, 0x00, 0x00, 0x00, 0x90, 0x05, 0x00, 0x00, 0x01, 0x00, 0x00, 0x00
        /* <DEDUP_REMOVED lines=1034> */
        /*40dc*/ 	.byte	0x70, 0x0d, 0x02, 0x00, 0x01, 0x00, 0x00, 0x00, 0xc0, 0x0d, 0x02, 0x00


	//----- nvinfo : EIATTR_MERCURY_ISA_VERSION
	.align		4
.L_22:
        /*40e8*/ 	.byte	0x03, 0x5f
        /*40ea*/ 	.short	0x0101


	//----- nvinfo : EIATTR_INT_WARP_WIDE_INSTR_OFFSETS
	.align		4
        /*40ec*/ 	.byte	0x04, 0x31
        /*40ee*/ 	.short	(.L_24 - .L_23)


	//   ....[0]....
.L_23:
        /*40f0*/ 	.word	0x00000460


	//   ....[1]....
        /*40f4*/ 	.word	0x00000480


	//   ....[2]....
        /*40f8*/ 	.word	0x00000580


	//----- nvinfo : EIATTR_COOP_GROUP_MASK_REGIDS
	.align		4
.L_24:
        /*40fc*/ 	.byte	0x04, 0x29
        /*40fe*/ 	.short	(.L_26 - .L_25)


	//   ....[0]....
.L_25:
        /*4100*/ 	.word	0xffffffff


	//   ....[1]....
        /*4104*/ 	.word	0xffffffff


	//   ....[2]....
        /*4108*/ 	.word	0xffffffff


	//   ....[3]....
        /*410c*/ 	.word	0xffffffff


	//   ....[4]....
        /*4110*/ 	.word	0xffffffff


	//----- nvinfo : EIATTR_COOP_GROUP_INSTR_OFFSETS
	.align		4
.L_26:
        /*4114*/ 	.byte	0x04, 0x28
        /*4116*/ 	.short	(.L_28 - .L_27)


	//   ....[0]....
.L_27:
        /*4118*/ 	.word	0x00000070


	//   ....[1]....
        /*411c*/ 	.word	0x00000080


	//   ....[2]....
        /*4120*/ 	.word	0x000001a0


	//   ....[3]....
        /*4124*/ 	.word	0x000003a0


	//   ....[4]....
        /*4128*/ 	.word	0x000022a0


	//----- nvinfo : EIATTR_REG_RECONFIG
	.align		4
.L_28:
        /*412c*/ 	.byte	0x01, 0x54
	.zero		2


	//----- nvinfo : EIATTR_MBARRIER_INSTR_OFFSETS
	.align		4
        /*4130*/ 	.byte	0x04, 0x39
        /*4132*/ 	.short	(.L_30 - .L_29)


	//   ....[0]....
.L_29:
        /*4134*/ 	.word	0x00000320
        /*4138*/ 	.word	0x000000ff
        /*413c*/ 	.word	0x00000000
        /*4140*/ 	.short	0x0100
        /*4142*/ 	.byte	0x0a
	.zero		1


	//   ....[1]....
        /*4144*/ 	.word	0x00000330
        /*4148*/ 	.word	0x000000ff
        /*414c*/ 	.word	0x00000018
        /*4150*/ 	.short	0x0100
        /*4152*/ 	.byte	0x0a
	.zero		1


	//   ....[2]....
        /*4154*/ 	.word	0x00000340
        /*4158*/ 	.word	0x000000ff
        /*415c*/ 	.word	0x00000008
        /*4160*/ 	.short	0x0100
        /*4162*/ 	.byte	0x0a
	.zero		1


	//   ....[3]....
        /*4164*/ 	.word	0x00000350
        /*4168*/ 	.word	0x000000ff
        /*416c*/ 	.word	0x00000020
        /*4170*/ 	.short	0x0100
        /*4172*/ 	.byte	0x0a
	.zero		1


	//   ....[4]....
        /*4174*/ 	.word	0x00000360
        /*4178*/ 	.word	0x000000ff
        /*417c*/ 	.word	0x00000010
        /*4180*/ 	.short	0x0100
        /*4182*/ 	.byte	0x0a
	.zero		1


	//   ....[5]....
        /*4184*/ 	.word	0x00000370
        /*4188*/ 	.word	0x000000ff
        /*418c*/ 	.word	0x00000028
        /*4190*/ 	.short	0x0100
        /*4192*/ 	.byte	0x0a
	.zero		1


	//   ....[6]....
        /*4194*/ 	.word	0x000005b0
        /*4198*/ 	.word	0x000000ff
        /*419c*/ 	.word	0x00000040
        /*41a0*/ 	.short	0x0100
        /*41a2*/ 	.byte	0x08
	.zero		1


	//   ....[7]....
        /*41a4*/ 	.word	0x000005c0
        /*41a8*/ 	.word	0x000000ff
        /*41ac*/ 	.word	0x00000048
        /*41b0*/ 	.short	0x0100
        /*41b2*/ 	.byte	0x08
	.zero		1


	//   ....[8]....
        /*41b4*/ 	.word	0x000026a0
        /*41b8*/ 	.word	0x000000ff
        /*41bc*/ 	.word	0x00000000
        /*41c0*/ 	.short	0x010a
        /*41c2*/ 	.byte	0x0c
	.zero		1


	//   ....[9]....
        /*41c4*/ 	.word	0x00002700
        /*41c8*/ 	.word	0x000000ff
        /*41cc*/ 	.word	0x00000000
        /*41d0*/ 	.short	0x010a
        /*41d2*/ 	.byte	0x0c
	.zero		1


	//   ....[10]....
        /*41d4*/ 	.word	0x000067b0
        /*41d8*/ 	.word	0x000000ff
        /*41dc*/ 	.word	0x00000000
        /*41e0*/ 	.short	0x010a
        /*41e2*/ 	.byte	0x0e
	.zero		1


	//   ....[11]....
        /*41e4*/ 	.word	0x000067f0
        /*41e8*/ 	.word	0x000000ff
        /*41ec*/ 	.word	0x00000000
        /*41f0*/ 	.short	0x010a
        /*41f2*/ 	.byte	0x0e
	.zero		1


	//   ....[12]....
        /*41f4*/ 	.word	0x0000b540
        /*41f8*/ 	.word	0x000000ff
        /*41fc*/ 	.word	0x00000000
        /*4200*/ 	.short	0x0101
        /*4202*/ 	.byte	0x0d
	.zero		1


	//   ....[13]....
        /*4204*/ 	.word	0x0000e1b0
        /*4208*/ 	.word	0x000000ff
        /*420c*/ 	.word	0x00000000
        /*4210*/ 	.short	0x0101
        /*4212*/ 	.byte	0x06
	.zero		1


	//   ....[14]....
        /*4214*/ 	.word	0x00020090
        /*4218*/ 	.word	0x00000010
        /*421c*/ 	.word	0x00000018
        /*4220*/ 	.short	0x010a
        /*4222*/ 	.byte	0x3f
	.zero		1


	//   ....[15]....
        /*4224*/ 	.word	0x000203e0
        /*4228*/ 	.word	0x00000002
        /*422c*/ 	.word	0x00000048
        /*4230*/ 	.short	0x0101
        /*4232*/ 	.byte	0x3f
	.zero		1


	//   ....[16]....
        /*4234*/ 	.word	0x00020b90
        /*4238*/ 	.word	0x00000003
        /*423c*/ 	.word	0x00000000
        /*4240*/ 	.short	0x010a
        /*4242*/ 	.byte	0x3f
	.zero		1


	//   ....[17]....
        /*4244*/ 	.word	0x00020c20
        /*4248*/ 	.word	0x00000003
        /*424c*/ 	.word	0x00000000
        /*4250*/ 	.short	0x010a
        /*4252*/ 	.byte	0x3f
	.zero		1


	//   ....[18]....
        /*4254*/ 	.word	0x00020cb0
        /*4258*/ 	.word	0x00000003
        /*425c*/ 	.word	0x00000000
        /*4260*/ 	.short	0x010a
        /*4262*/ 	.byte	0x3f
	.zero		1


	//   ....[19]....
        /*4264*/ 	.word	0x00020d20
        /*4268*/ 	.word	0x00000003
        /*426c*/ 	.word	0x00000000
        /*4270*/ 	.short	0x010a
        /*4272*/ 	.byte	0x3f
	.zero		1


	//   ....[20]....
        /*4274*/ 	.word	0x00020d90
        /*4278*/ 	.word	0x00000000
        /*427c*/ 	.word	0x00000000
        /*4280*/ 	.short	0x010a
        /*4282*/ 	.byte	0x3f
	.zero		1


	//   ....[21]....
        /*4284*/ 	.word	0x00020e70
        /*4288*/ 	.word	0x00000010
        /*428c*/ 	.word	0x00000018
        /*4290*/ 	.short	0x010a
        /*4292*/ 	.byte	0x3f
	.zero		1


	//   ....[22]....
        /*4294*/ 	.word	0x00020f50
        /*4298*/ 	.word	0x00000003
        /*429c*/ 	.word	0x00000000
        /*42a0*/ 	.short	0x010a
        /*42a2*/ 	.byte	0x3f
	.zero		1


	//   ....[23]....
        /*42a4*/ 	.word	0x00020fa0
        /*42a8*/ 	.word	0x00000003
        /*42ac*/ 	.word	0x00000000
        /*42b0*/ 	.short	0x010a
        /*42b2*/ 	.byte	0x3f
	.zero		1


	//----- nvinfo : EIATTR_NUM_MBARRIERS
	.align		4
.L_30:
        /*42b4*/ 	.byte	0x03, 0x38
        /*42b6*/ 	.short	0x0008


	//----- nvinfo : EIATTR_EXIT_INSTR_OFFSETS
	.align		4
        /*42b8*/ 	.byte	0x04, 0x1c
        /*42ba*/ 	.short	(.L_32 - .L_31)


	//   ....[0]....
.L_31:
        /*42bc*/ 	.word	0x00000620


	//   ....[1]....
        /*42c0*/ 	.word	0x00000f80


	//   ....[2]....
        /*42c4*/ 	.word	0x0001f6c0


	//   ....[3]....
        /*42c8*/ 	.word	0x0001fd20


	//   ....[4]....
        /*42cc*/ 	.word	0x00020d00


	//----- nvinfo : EIATTR_MAX_THREADS
	.align		4
.L_32:
        /*42d0*/ 	.byte	0x04, 0x05
        /*42d2*/ 	.short	(.L_34 - .L_33)
.L_33:
        /*42d4*/ 	.word	0x00000180
        /*42d8*/ 	.word	0x00000001
        /*42dc*/ 	.word	0x00000001


	//----- nvinfo : EIATTR_CRS_STACK_SIZE
	.align		4
.L_34:
        /*42e0*/ 	.byte	0x04, 0x1e
        /*42e2*/ 	.short	(.L_36 - .L_35)
.L_35:
        /*42e4*/ 	.word	0x00000000


	//----- nvinfo : EIATTR_CBANK_PARAM_SIZE
	.align		4
.L_36:
        /*42e8*/ 	.byte	0x03, 0x19
        /*42ea*/ 	.short	0x0470


	//----- nvinfo : EIATTR_PARAM_CBANK
	.align		4
        /*42ec*/ 	.byte	0x04, 0x0a
        /*42ee*/ 	.short	(.L_38 - .L_37)
	.align		4
.L_37:
        /*42f0*/ 	.word	index@(.nv.constant0._ZN7cutlass13device_kernelINS_4gemm6kernel13GemmUniversalIN4cute5tupleIJiiiiEEENS1_10collective13CollectiveMmaINS1_37MainloopSm90TmaGmmaWarpSpecializedFP8ILi3ENS5_IJNS4_1CILi1EEESB_SB_EEENS1_35KernelTmaWarpSpecializedCooperativeEEENS5_IJNSA_ILi256EEENSA_ILi224EEENSA_ILi128EEEEEENS_12float_e4m3_tENS5_IJlSB_lEEESJ_SK_NS4_8TiledMMAINS4_8MMA_AtomIJNS4_4SM904GMMA30MMA_64x32x32_F32E4M3E4M3_SS_TNILNSO_7ScaleInE1ELSQ_1EEEEEENS4_6LayoutINS5_IJNSA_ILi2EEESB_SB_EEENS5_IJSB_NSA_ILi0EEESW_EEEEENS5_IJNS4_10UnderscoreESZ_SZ_EEEEENS4_13SM90_TMA_LOADENS4_14ComposedLayoutINS4_7SwizzleILi3ELi4ELi3EEENS4_18smem_ptr_flag_bitsILi8EEENST_INS5_IJNSA_ILi8EEESH_EEENS5_IJSH_SB_EEEEEEEvNS4_8identityES12_S1C_vS1D_EENS_8epilogue10collective6detail29Sm90TmaWarpSpecializedAdapterINS1G_15DefaultEpilogueISJ_SK_SK_NS1F_6thread17LinearCombinationISJ_Li1EffLNS1K_9ScaleType4KindE0ELNS_15FloatRoundStyleE2ESJ_EENS1_15EpilogueDefaultEEEEEvvEEEEvNT_6ParamsE)
        /*42f4*/ 	.short	0x0210
        /*42f6*/ 	.short	0x0470


	//----- nvinfo : EIATTR_SW_WAR
	.align		4
.L_38:
        /*42f8*/ 	.byte	0x04, 0x36
        /*42fa*/ 	.short	(.L_40 - .L_39)
.L_39:
        /*42fc*/ 	.word	0x00000008
.L_40:


//--------------------- .nv.callgraph             --------------------------
	.section	.nv.callgraph,"",@"SHT_CUDA_CALLGRAPH"
	.align	4
	.sectionentsize	8
	.align		4
        /*0000*/ 	.word	0x00000000
	.align		4
        /*0004*/ 	.word	0xffffffff
	.align		4
        /*0008*/ 	.word	0x00000000
	.align		4
        /*000c*/ 	.word	0xfffffffe
	.align		4
        /*0010*/ 	.word	0x00000000
	.align		4
        /*0014*/ 	.word	0xfffffffd
	.align		4
        /*0018*/ 	.word	0x00000000
	.align		4
        /*001c*/ 	.word	0xfffffffc


//--------------------- .nv.constant4             --------------------------
	.section	.nv.constant4,"a",@progbits
	.align	8
	.align		8
.nv.constant4:
        /*0000*/ 	.dword	_ZN40_INTERNAL_69f10f44_4_k_cu_67f8633d_118774cuda3std3__45__cpo5beginE
	.align		8
        /*0008*/ 	.dword	_ZN40_INTERNAL_69f10f44_4_k_cu_67f8633d_118774cuda3std3__45__cpo3endE
	.align		8
        /*0010*/ 	.dword	_ZN40_INTERNAL_69f10f44_4_k_cu_67f8633d_118774cuda3std3__45__cpo6cbeginE
	.align		8
        /*0018*/ 	.dword	_ZN40_INTERNAL_69f10f44_4_k_cu_67f8633d_118774cuda3std3__45__cpo4cendE
	.align		8
        /*0020*/ 	.dword	_ZN40_INTERNAL_69f10f44_4_k_cu_67f8633d_118774cuda3std3__442_GLOBAL__N__69f10f44_4_k_cu_67f8633d_118776ignoreE
	.align		8
        /*0028*/ 	.dword	_ZN40_INTERNAL_69f10f44_4_k_cu_67f8633d_118774cuda3std3__419piecewise_constructE
	.align		8
        /*0030*/ 	.dword	_ZN40_INTERNAL_69f10f44_4_k_cu_67f8633d_118774cuda3std3__48in_placeE
	.align		8
        /*0038*/ 	.dword	_ZN40_INTERNAL_69f10f44_4_k_cu_67f8633d_118774cuda3std6ranges3__45__cpo4swapE
	.align		8
        /*0040*/ 	.dword	_ZN40_INTERNAL_69f10f44_4_k_cu_67f8633d_118774cuda3std6ranges3__45__cpo9iter_moveE
	.align		8
        /*0048*/ 	.dword	_ZN40_INTERNAL_69f10f44_4_k_cu_67f8633d_118774cute7productE
	.align		8
        /*0050*/ 	.dword	_ZN40_INTERNAL_69f10f44_4_k_cu_67f8633d_118774cute1_E


//--------------------- .text._ZN7cutlass13device_kernelINS_4gemm6kernel13GemmUniversalIN4cute5tupleIJiiiiEEENS1_10collective13CollectiveMmaINS1_37MainloopSm90TmaGmmaWarpSpecializedFP8ILi3ENS5_IJNS4_1CILi1EEESB_SB_EEENS1_35KernelTmaWarpSpecializedCooperativeEEENS5_IJNSA_ILi256EEENSA_ILi224EEENSA_ILi128EEEEEENS_12float_e4m3_tENS5_IJlSB_lEEESJ_SK_NS4_8TiledMMAINS4_8MMA_AtomIJNS4_4SM904GMMA30MMA_64x32x32_F32E4M3E4M3_SS_TNILNSO_7ScaleInE1ELSQ_1EEEEEENS4_6LayoutINS5_IJNSA_ILi2EEESB_SB_EEENS5_IJSB_NSA_ILi0EEESW_EEEEENS5_IJNS4_10UnderscoreESZ_SZ_EEEEENS4_13SM90_TMA_LOADENS4_14ComposedLayoutINS4_7SwizzleILi3ELi4ELi3EEENS4_18smem_ptr_flag_bitsILi8EEENST_INS5_IJNSA_ILi8EEESH_EEENS5_IJSH_SB_EEEEEEEvNS4_8identityES12_S1C_vS1D_EENS_8epilogue10collective6detail29Sm90TmaWarpSpecializedAdapterINS1G_15DefaultEpilogueISJ_SK_SK_NS1F_6thread17LinearCombinationISJ_Li1EffLNS1K_9ScaleType4KindE0ELNS_15FloatRoundStyleE2ESJ_EENS1_15EpilogueDefaultEEEEEvvEEEEvNT_6ParamsE --------------------------
	.section	.text._ZN7cutlass13device_kernelINS_4gemm6kernel13GemmUniversalIN4cute5tupleIJiiiiEEENS1_10collective13CollectiveMmaINS1_37MainloopSm90TmaGmmaWarpSpecializedFP8ILi3ENS5_IJNS4_1CILi1EEESB_SB_EEENS1_35KernelTmaWarpSpecializedCooperativeEEENS5_IJNSA_ILi256EEENSA_ILi224EEENSA_ILi128EEEEEENS_12float_e4m3_tENS5_IJlSB_lEEESJ_SK_NS4_8TiledMMAINS4_8MMA_AtomIJNS4_4SM904GMMA30MMA_64x32x32_F32E4M3E4M3_SS_TNILNSO_7ScaleInE1ELSQ_1EEEEEENS4_6LayoutINS5_IJNSA_ILi2EEESB_SB_EEENS5_IJSB_NSA_ILi0EEESW_EEEEENS5_IJNS4_10UnderscoreESZ_SZ_EEEEENS4_13SM90_TMA_LOADENS4_14ComposedLayoutINS4_7SwizzleILi3ELi4ELi3EEENS4_18smem_ptr_flag_bitsILi8EEENST_INS5_IJNSA_ILi8EEESH_EEENS5_IJSH_SB_EEEEEEEvNS4_8identityES12_S1C_vS1D_EENS_8epilogue10collective6detail29Sm90TmaWarpSpecializedAdapterINS1G_15DefaultEpilogueISJ_SK_SK_NS1F_6thread17LinearCombinationISJ_Li1EffLNS1K_9ScaleType4KindE0ELNS_15FloatRoundStyleE2ESJ_EENS1_15EpilogueDefaultEEEEEvvEEEEvNT_6ParamsE,"ax",@progbits
	.align	128
.text._ZN7cutlass13device_kernelINS_4gemm6kernel13GemmUniversalIN4cute5tupleIJiiiiEEENS1_10collective13CollectiveMmaINS1_37MainloopSm90TmaGmmaWarpSpecializedFP8ILi3ENS5_IJNS4_1CILi1EEESB_SB_EEENS1_35KernelTmaWarpSpecializedCooperativeEEENS5_IJNSA_ILi256EEENSA_ILi224EEENSA_ILi128EEEEEENS_12float_e4m3_tENS5_IJlSB_lEEESJ_SK_NS4_8TiledMMAINS4_8MMA_AtomIJNS4_4SM904GMMA30MMA_64x32x32_F32E4M3E4M3_SS_TNILNSO_7ScaleInE1ELSQ_1EEEEEENS4_6LayoutINS5_IJNSA_ILi2EEESB_SB_EEENS5_IJSB_NSA_ILi0EEESW_EEEEENS5_IJNS4_10UnderscoreESZ_SZ_EEEEENS4_13SM90_TMA_LOADENS4_14ComposedLayoutINS4_7SwizzleILi3ELi4ELi3EEENS4_18smem_ptr_flag_bitsILi8EEENST_INS5_IJNSA_ILi8EEESH_EEENS5_IJSH_SB_EEEEEEEvNS4_8identityES12_S1C_vS1D_EENS_8epilogue10collective6detail29Sm90TmaWarpSpecializedAdapterINS1G_15DefaultEpilogueISJ_SK_SK_NS1F_6thread17LinearCombinationISJ_Li1EffLNS1K_9ScaleType4KindE0ELNS_15FloatRoundStyleE2ESJ_EENS1_15EpilogueDefaultEEEEEvvEEEEvNT_6ParamsE:
        .type           _ZN7cutlass13device_kernelINS_4gemm6kernel13GemmUniversalIN4cute5tupleIJiiiiEEENS1_10collective13CollectiveMmaINS1_37MainloopSm90TmaGmmaWarpSpecializedFP8ILi3ENS5_IJNS4_1CILi1EEESB_SB_EEENS1_35KernelTmaWarpSpecializedCooperativeEEENS5_IJNSA_ILi256EEENSA_ILi224EEENSA_ILi128EEEEEENS_12float_e4m3_tENS5_IJlSB_lEEESJ_SK_NS4_8TiledMMAINS4_8MMA_AtomIJNS4_4SM904GMMA30MMA_64x32x32_F32E4M3E4M3_SS_TNILNSO_7ScaleInE1ELSQ_1EEEEEENS4_6LayoutINS5_IJNSA_ILi2EEESB_SB_EEENS5_IJSB_NSA_ILi0EEESW_EEEEENS5_IJNS4_10UnderscoreESZ_SZ_EEEEENS4_13SM90_TMA_LOADENS4_14ComposedLayoutINS4_7SwizzleILi3ELi4ELi3EEENS4_18smem_ptr_flag_bitsILi8EEENST_INS5_IJNSA_ILi8EEESH_EEENS5_IJSH_SB_EEEEEEEvNS4_8identityES12_S1C_vS1D_EENS_8epilogue10collective6detail29Sm90TmaWarpSpecializedAdapterINS1G_15DefaultEpilogueISJ_SK_SK_NS1F_6thread17LinearCombinationISJ_Li1EffLNS1K_9ScaleType4KindE0ELNS_15FloatRoundStyleE2ESJ_EENS1_15EpilogueDefaultEEEEEvvEEEEvNT_6ParamsE,@function
        .size           _ZN7cutlass13device_kernelINS_4gemm6kernel13GemmUniversalIN4cute5tupleIJiiiiEEENS1_10collective13CollectiveMmaINS1_37MainloopSm90TmaGmmaWarpSpecializedFP8ILi3ENS5_IJNS4_1CILi1EEESB_SB_EEENS1_35KernelTmaWarpSpecializedCooperativeEEENS5_IJNSA_ILi256EEENSA_ILi224EEENSA_ILi128EEEEEENS_12float_e4m3_tENS5_IJlSB_lEEESJ_SK_NS4_8TiledMMAINS4_8MMA_AtomIJNS4_4SM904GMMA30MMA_64x32x32_F32E4M3E4M3_SS_TNILNSO_7ScaleInE1ELSQ_1EEEEEENS4_6LayoutINS5_IJNSA_ILi2EEESB_SB_EEENS5_IJSB_NSA_ILi0EEESW_EEEEENS5_IJNS4_10UnderscoreESZ_SZ_EEEEENS4_13SM90_TMA_LOADENS4_14ComposedLayoutINS4_7SwizzleILi3ELi4ELi3EEENS4_18smem_ptr_flag_bitsILi8EEENST_INS5_IJNSA_ILi8EEESH_EEENS5_IJSH_SB_EEEEEEEvNS4_8identityES12_S1C_vS1D_EENS_8epilogue10collective6detail29Sm90TmaWarpSpecializedAdapterINS1G_15DefaultEpilogueISJ_SK_SK_NS1F_6thread17LinearCombinationISJ_Li1EffLNS1K_9ScaleType4KindE0ELNS_15FloatRoundStyleE2ESJ_EENS1_15EpilogueDefaultEEEEEvvEEEEvNT_6ParamsE,(.L_x_519 - _ZN7cutlass13device_kernelINS_4gemm6kernel13GemmUniversalIN4cute5tupleIJiiiiEEENS1_10collective13CollectiveMmaINS1_37MainloopSm90TmaGmmaWarpSpecializedFP8ILi3ENS5_IJNS4_1CILi1EEESB_SB_EEENS1_35KernelTmaWarpSpecializedCooperativeEEENS5_IJNSA_ILi256EEENSA_ILi224EEENSA_ILi128EEEEEENS_12float_e4m3_tENS5_IJlSB_lEEESJ_SK_NS4_8TiledMMAINS4_8MMA_AtomIJNS4_4SM904GMMA30MMA_64x32x32_F32E4M3E4M3_SS_TNILNSO_7ScaleInE1ELSQ_1EEEEEENS4_6LayoutINS5_IJNSA_ILi2EEESB_SB_EEENS5_IJSB_NSA_ILi0EEESW_EEEEENS5_IJNS4_10UnderscoreESZ_SZ_EEEEENS4_13SM90_TMA_LOADENS4_14ComposedLayoutINS4_7SwizzleILi3ELi4ELi3EEENS4_18smem_ptr_flag_bitsILi8EEENST_INS5_IJNSA_ILi8EEESH_EEENS5_IJSH_SB_EEEEEEEvNS4_8identityES12_S1C_vS1D_EENS_8epilogue10collective6detail29Sm90TmaWarpSpecializedAdapterINS1G_15DefaultEpilogueISJ_SK_SK_NS1F_6thread17LinearCombinationISJ_Li1EffLNS1K_9ScaleType4KindE0ELNS_15FloatRoundStyleE2ESJ_EENS1_15EpilogueDefaultEEEEEvvEEEEvNT_6ParamsE)
        .other          _ZN7cutlass13device_kernelINS_4gemm6kernel13GemmUniversalIN4cute5tupleIJiiiiEEENS1_10collective13CollectiveMmaINS1_37MainloopSm90TmaGmmaWarpSpecializedFP8ILi3ENS5_IJNS4_1CILi1EEESB_SB_EEENS1_35KernelTmaWarpSpecializedCooperativeEEENS5_IJNSA_ILi256EEENSA_ILi224EEENSA_ILi128EEEEEENS_12float_e4m3_tENS5_IJlSB_lEEESJ_SK_NS4_8TiledMMAINS4_8MMA_AtomIJNS4_4SM904GMMA30MMA_64x32x32_F32E4M3E4M3_SS_TNILNSO_7ScaleInE1ELSQ_1EEEEEENS4_6LayoutINS5_IJNSA_ILi2EEESB_SB_EEENS5_IJSB_NSA_ILi0EEESW_EEEEENS5_IJNS4_10UnderscoreESZ_SZ_EEEEENS4_13SM90_TMA_LOADENS4_14ComposedLayoutINS4_7SwizzleILi3ELi4ELi3EEENS4_18smem_ptr_flag_bitsILi8EEENST_INS5_IJNSA_ILi8EEESH_EEENS5_IJSH_SB_EEEEEEEvNS4_8identityES12_S1C_vS1D_EENS_8epilogue10collective6detail29Sm90TmaWarpSpecializedAdapterINS1G_15DefaultEpilogueISJ_SK_SK_NS1F_6thread17LinearCombinationISJ_Li1EffLNS1K_9ScaleType4KindE0ELNS_15FloatRoundStyleE2ESJ_EENS1_15EpilogueDefaultEEEEEvvEEEEvNT_6ParamsE,@"STO_CUDA_ENTRY STV_DEFAULT"
_ZN7cutlass13device_kernelINS_4gemm6kernel13GemmUniversalIN4cute5tupleIJiiiiEEENS1_10collective13CollectiveMmaINS1_37MainloopSm90TmaGmmaWarpSpecializedFP8ILi3ENS5_IJNS4_1CILi1EEESB_SB_EEENS1_35KernelTmaWarpSpecializedCooperativeEEENS5_IJNSA_ILi256EEENSA_ILi224EEENSA_ILi128EEEEEENS_12float_e4m3_tENS5_IJlSB_lEEESJ_SK_NS4_8TiledMMAINS4_8MMA_AtomIJNS4_4SM904GMMA30MMA_64x32x32_F32E4M3E4M3_SS_TNILNSO_7ScaleInE1ELSQ_1EEEEEENS4_6LayoutINS5_IJNSA_ILi2EEESB_SB_EEENS5_IJSB_NSA_ILi0EEESW_EEEEENS5_IJNS4_10UnderscoreESZ_SZ_EEEEENS4_13SM90_TMA_LOADENS4_14ComposedLayoutINS4_7SwizzleILi3ELi4ELi3EEENS4_18smem_ptr_flag_bitsILi8EEENST_INS5_IJNSA_ILi8EEESH_EEENS5_IJSH_SB_EEEEEEEvNS4_8identityES12_S1C_vS1D_EENS_8epilogue10collective6detail29Sm90TmaWarpSpecializedAdapterINS1G_15DefaultEpilogueISJ_SK_SK_NS1F_6thread17LinearCombinationISJ_Li1EffLNS1K_9ScaleType4KindE0ELNS_15FloatRoundStyleE2ESJ_EENS1_15EpilogueDefaultEEEEEvvEEEEvNT_6ParamsE:
[----:B------:R-:W0:Y:S02]  /*0000*/  LDC R1, c[0x0][0x28] ;  /* 0x00000a00ff017b82 */ /* 0x000e240000000800 */
[----:B0-----:R-:W-:Y:S01]  /*0010*/  VIADD R1, R1, 0xfffffb58 ;  /* 0xfffffb5801017836 */ /* 0x001fe20000000000 */
[----:B------:R-:W0:Y:S01]  /*0020*/  S2R R2, SR_TID.X ;  /* 0x0000000000027919 */ /* 0x000e220000002100 */
[----:B------:R-:W-:Y:S01]  /*0030*/  ELECT P0, URZ, PT ;  /* 0x00000000003f782f */ /* 0x000fe20003800000 */
[----:B------:R-:W-:Y:S01]  /*0040*/  BSSY B0, `(.L_x_0) ;  /* 0x0000015000007945 */ /* 0x000fe20003800000 */
[--C-:B0-----:R-:W-:Y:S02]  /*0050*/  SHF.R.U32.HI R0, RZ, 0x5, R2.reuse ;  /* 0x00000005ff007819 */ /* 0x101fe40000011602 */
[----:B------:R-:W-:-:S03]  /*0060*/  SHF.R.U32.HI R2, RZ, 0x7, R2 ;  /* 0x00000007ff027819 */ /* 0x000fc60000011602 */
[----:B------:R-:W0:Y:S04]  /*0070*/  SHFL.IDX PT, R3, R0, RZ, 0x1f ;  /* 0x00001fff00037589 */ /* 0x000e2800000e0000 */
[----:B------:R-:W1:Y:S01]  /*0080*/  SHFL.IDX PT, R2, R2, RZ, 0x1f ;  /* 0x00001fff02027589 */ /* 0x000e6200000e0000 */
[----:B0-----:R-:W-:Y:S02]  /*0090*/  R2UR UR4, R3 ;  /* 0x00000000030472ca */ /* 0x001fe400000e0000 */
[----:B-1----:R-:W-:-:S11]  /*00a0*/  R2UR UR8, R2 ;  /* 0x00000000020872ca */ /* 0x002fd600000e0000 */
[----:B------:R-:W-:Y:S02]  /*00b0*/  USHF.R.S32.HI UR5, URZ, 0x1f, UR4 ;  /* 0x0000001f3f057899 */ /* 0x000fe40008011404 */
[----:B------:R-:W-:Y:S02]  /*00c0*/  ISETP.NE.OR P0, PT, RZ, UR4, !P0 ;  /* 0x00000004ff007c0c */ /* 0x000fe4000c705670 */
[----:B------:R-:W-:-:S04]  /*00d0*/  ULEA.HI UR5, UR5, UR4, URZ, 0x2 ;  /* 0x0000000405057291 */ /* 0x000fc8000f8f103f */
[----:B------:R-:W-:-:S04]  /*00e0*/  ULOP3.LUT UR5, UR5, 0xfffffffc, URZ, 0xc0, !UPT ;  /* 0xfffffffc05057892 */ /* 0x000fc8000f8ec03f */
[----:B------:R-:W-:-:S03]  /*00f0*/  UIADD3 UR6, UR4, -UR5, URZ ;  /* 0x8000000504067290 */ /* 0x000fc6000fffe03f */
[----:B------:R-:W-:Y:S09]  /*0100*/  @P0 BRA `(.L_x_1) ;  /* 0x0000000000200947 */ /* 0x000ff20003800000 */
[----:B------:R-:W-:Y:S02]  /*0110*/  ULDC.64 UR4, c[0x0][0x198] ;  /* 0x0000660000047ab9 */ /* 0x000fe40000000a00 */
[----:B------:R-:W-:Y:S02]  /*0120*/  UIADD3 UR10, UP0, UR4, 0xf0, URZ ;  /* 0x000000f0040a7890 */ /* 0x000fe4000ff1e03f */
[----:B------:R-:W-:Y:S02]  /*0130*/  UIADD3 UR4, UP1, UR4, 0x1f0, URZ ;  /* 0x000001f004047890 */ /* 0x000fe4000ff3e03f */
[----:B------:R-:W-:Y:S02]  /*0140*/  UIADD3.X UR11, URZ, UR5, URZ, UP0, !UPT ;  /* 0x000000053f0b7290 */ /* 0x000fe400087fe43f */
[----:B------:R-:W-:-:S07]  /*0150*/  UIADD3.X UR5, URZ, UR5, URZ, UP1, !UPT ;  /* 0x000000053f057290 */ /* 0x000fce0008ffe43f */
[----:B------:R0:W-:Y:S02]  /*0160*/  UTMACCTL.PF [UR10] ;  /* 0x000000000a0079b9 */ /* 0x0001e40008040000 */
[----:B------:R0:W-:Y:S02]  /*0170*/  UTMACCTL.PF [UR4] ;  /* 0x00000000040079b9 */ /* 0x0001e40008040000 */
[----:B0-----:R-:W-:Y:S01]  /*0180*/  NOP ;  /* 0x0000000000007918 */ /* 0x001fe20000000000 */
.L_x_1:
[----:B------:R-:W-:Y:S05]  /*0190*/  BSYNC B0 ;  /* 0x0000000000007941 */ /* 0x000fea0003800000 */
.L_x_0:
[----:B------:R-:W0:Y:S01]  /*01a0*/  SHFL.IDX PT, R2, R0, RZ, 0x1f ;  /* 0x00001fff00027589 */ /* 0x000e2200000e0000 */
[----:B------:R-:W-:Y:S01]  /*01b0*/  UISETP.NE.AND UP0, UPT, UR6, 0x3, UPT ;  /* 0x000000030600788c */ /* 0x000fe2000bf05270 */
[----:B------:R-:W-:Y:S01]  /*01c0*/  ISETP.NE.AND P1, PT, RZ, UR8, PT ;  /* 0x00000008ff007c0c */ /* 0x000fe2000bf25270 */
[----:B------:R-:W-:Y:S02]  /*01d0*/  UIADD3 UR11, UR8, -0x1, URZ ;  /* 0xffffffff080b7890 */ /* 0x000fe4000fffe03f */
[----:B------:R-:W-:Y:S02]  /*01e0*/  UISETP.EQ.OR UP0, UPT, UR6, URZ, !UP0 ;  /* 0x0000003f0600728c */ /* 0x000fe4000c702670 */
[----:B------:R-:W-:Y:S02]  /*01f0*/  UISETP.GE.U32.AND UP1, UPT, UR11, 0x2, UPT ;  /* 0x000000020b00788c */ /* 0x000fe4000bf26070 */
[----:B------:R-:W-:-:S04]  /*0200*/  UISETP.EQ.AND UP0, UPT, UR8, URZ, UP0 ;  /* 0x0000003f0800728c */ /* 0x000fc80008702270 */
[----:B------:R-:W-:-:S04]  /*0210*/  USEL UR7, URZ, 0x1, !UP0 ;  /* 0x000000013f077887 */ /* 0x000fc8000c000000 */
[----:B------:R-:W-:Y:S01]  /*0220*/  USEL UR7, UR7, 0x2, UP1 ;  /* 0x0000000207077887 */ /* 0x000fe20008800000 */
[----:B0-----:R-:W-:-:S13]  /*0230*/  ISETP.NE.AND P0, PT, R2, RZ, PT ;  /* 0x000000ff0200720c */ /* 0x001fda0003f05270 */
[----:B------:R-:W-:Y:S05]  /*0240*/  @P0 BRA `(.L_x_2) ;  /* 0x0000000000500947 */ /* 0x000fea0003800000 */
[----:B------:R-:W0:Y:S01]  /*0250*/  S2UR UR10, SR_CgaCtaId ;  /* 0x00000000000a79c3 */ /* 0x000e220000008800 */
[----:B------:R-:W-:Y:S01]  /*0260*/  UMOV UR4, 0x400 ;  /* 0x0000040000047882 */ /* 0x000fe20000000000 */
[----:B------:R-:W-:Y:S01]  /*0270*/  UMOV UR5, 0x1 ;  /* 0x0000000100057882 */ /* 0x000fe20000000000 */
[----:B------:R-:W-:Y:S01]  /*0280*/  UMOV UR8, 0x100 ;  /* 0x0000010000087882 */ /* 0x000fe20000000000 */
[----:B------:R-:W-:Y:S01]  /*0290*/  ELECT P0, URZ, PT ;  /* 0x00000000003f782f */ /* 0x000fe20003800000 */
[----:B------:R-:W-:-:S04]  /*02a0*/  UIADD3 UR8, -UR8, 0x100000, URZ ;  /* 0x0010000008087890 */ /* 0x000fc8000fffe13f */
[----:B------:R-:W-:Y:S02]  /*02b0*/  USHF.L.U32 UR9, UR8, 0xb, URZ ;  /* 0x0000000b08097899 */ /* 0x000fe4000800063f */
[----:B------:R-:W-:Y:S02]  /*02c0*/  USHF.L.U32 UR8, UR8, 0x1, URZ ;  /* 0x0000000108087899 */ /* 0x000fe4000800063f */
[----:B0-----:R-:W-:Y:S02]  /*02d0*/  ULEA UR10, UR10, UR4, 0x18 ;  /* 0x000000040a0a7291 */ /* 0x001fe4000f8ec03f */
[----:B------:R-:W-:-:S04]  /*02e0*/  UIADD3 UR4, -UR5, 0x100000, URZ ;  /* 0x0010000005047890 */ /* 0x000fc8000fffe13f */
[----:B------:R-:W-:Y:S02]  /*02f0*/  USHF.L.U32 UR5, UR4, 0xb, URZ ;  /* 0x0000000b04057899 */ /* 0x000fe4000800063f */
[----:B------:R-:W-:Y:S01]  /*0300*/  USHF.L.U32 UR4, UR4, 0x1, URZ ;  /* 0x0000000104047899 */ /* 0x000fe2000800063f */
[----:B------:R-:W0:Y:S11]  /*0310*/  FENCE.VIEW.ASYNC.S ;  /* 0x00000000000073c6 */ /* 0x000e360000000000 */
[----:B0-----:R0:W1:Y:S01]  /*0320*/  SYNCS.EXCH.64 URZ, [UR10], UR4 ;  /* 0x000000040a3f75b2 */ /* 0x0010620008000100 */
[----:B------:R0:W2:Y:S01]  /*0330*/  SYNCS.EXCH.64 URZ, [UR10+0x18], UR8 ;  /* 0x000018080a3f75b2 */ /* 0x0000a20008000100 */
[----:B------:R0:W3:Y:S01]  /*0340*/  SYNCS.EXCH.64 URZ, [UR10+0x8], UR4 ;  /* 0x000008040a3f75b2 */ /* 0x0000e20008000100 */
[----:B------:R0:W4:Y:S01]  /*0350*/  SYNCS.EXCH.64 URZ, [UR10+0x20], UR8 ;  /* 0x000020080a3f75b2 */ /* 0x0001220008000100 */
[----:B------:R0:W0:Y:S01]  /*0360*/  SYNCS.EXCH.64 URZ, [UR10+0x10], UR4 ;  /* 0x000010040a3f75b2 */ /* 0x0000220008000100 */
[----:B------:R0:W0:Y:S01]  /*0370*/  SYNCS.EXCH.64 URZ, [UR10+0x28], UR8 ;  /* 0x000028080a3f75b2 */ /* 0x0000220008000100 */
[----:B------:R-:W-:Y:S01]  /*0380*/  NOP ;  /* 0x0000000000007918 */ /* 0x000fe20000000000 */
.L_x_2:
[----:B------:R-:W5:Y:S01]  /*0390*/  LDC R2, c[0x0][0x65c] ;  /* 0x00019700ff027b82 */ /* 0x000f620000000800 */
[----:B------:R-:W1:Y:S01]  /*03a0*/  SHFL.IDX PT, R0, R0, RZ, 0x1f ;  /* 0x00001fff00007589 */ /* 0x000e6200000e0000 */
[----:B------:R-:W-:Y:S01]  /*03b0*/  ELECT P0, URZ, PT ;  /* 0x00000000003f782f */ /* 0x000fe20003800000 */
[----:B------:R-:W-:Y:S01]  /*03c0*/  IMAD.MOV.U32 R3, RZ, RZ, RZ ;  /* 0x000000ffff037224 */ /* 0x000fe200078e00ff */
[----:B0-----:R-:W-:Y:S01]  /*03d0*/  UMOV UR4, 0x20 ;  /* 0x0000002000047882 */ /* 0x001fe20000000000 */
[----:B------:R-:W0:Y:S01]  /*03e0*/  S2R R11, SR_CTAID.Y ;  /* 0x00000000000b7919 */ /* 0x000e220000002600 */
[----:B------:R-:W-:Y:S01]  /*03f0*/  NOP ;  /* 0x0000000000007918 */ /* 0x000fe20000000000 */
[----:B------:R-:W-:Y:S01]  /*0400*/  NOP ;  /* 0x0000000000007918 */ /* 0x000fe20000000000 */
[----:B-----5:R-:W-:Y:S02]  /*0410*/  ISETP.NE.AND P4, PT, R2, 0x1, PT ;  /* 0x000000010200780c */ /* 0x020fe40003f85270 */
[----:B------:R-:W5:Y:S01]  /*0420*/  S2R R2, SR_CTAID.X ;  /* 0x0000000000027919 */ /* 0x000f620000002500 */
[----:B-1----:R-:W-:-:S10]  /*0430*/  ISETP.NE.OR P0, PT, R0, RZ, !P0 ;  /* 0x000000ff0000720c */ /* 0x002fd40004705670 */
[----:B------:R-:W5:Y:S01]  /*0440*/  @P4 LDC R7, c[0x0][0x10] ;  /* 0x00000400ff074b82 */ /* 0x000f620000000800 */
[----:B0-----:R-:W-:Y:S02]  /*0450*/  @P4 IMAD.MOV.U32 R4, RZ, RZ, R11 ;  /* 0x000000ffff044224 */ /* 0x001fe400078e000b */
[----:B------:R-:W-:Y:S01]  /*0460*/  VOTEU.ALL UP0, P0 ;  /* 0x00000000003f7886 */ /* 0x000fe20000000000 */
[----:B------:R-:W-:Y:S01]  /*0470*/  @P4 IMAD.MOV.U32 R5, RZ, RZ, RZ ;  /* 0x000000ffff054224 */ /* 0x000fe200078e00ff */
[----:B------:R-:W-:Y:S01]  /*0480*/  VOTEU.ALL UP1, P0 ;  /* 0x00000000003f7886 */ /* 0x000fe20000020000 */
[----:B------:R-:W-:Y:S02]  /*0490*/  @P4 IMAD.MOV.U32 R13, RZ, RZ, RZ ;  /* 0x000000ffff0d4224 */ /* 0x000fe400078e00ff */
[----:B------:R-:W0:Y:S01]  /*04a0*/  @!P4 LDC R9, c[0x0][0xc] ;  /* 0x00000300ff09cb82 */ /* 0x000e220000000800 */
[----:B------:R-:W-:Y:S01]  /*04b0*/  @!UP0 UMOV UR8, 0x400 ;  /* 0x0000040000088882 */ /* 0x000fe20000000000 */
[----:B------:R-:W-:-:S04]  /*04c0*/  @!UP0 UIADD3 UR4, -UR4, 0x100000, URZ ;  /* 0x0010000004048890 */ /* 0x000fc8000fffe13f */
[----:B------:R-:W-:Y:S02]  /*04d0*/  @!UP0 USHF.L.U32 UR5, UR4, 0xb, URZ ;  /* 0x0000000b04058899 */ /* 0x000fe4000800063f */
[----:B------:R-:W-:Y:S01]  /*04e0*/  @!UP0 USHF.L.U32 UR4, UR4, 0x1, URZ ;  /* 0x0000000104048899 */ /* 0x000fe2000800063f */
[----:B------:R-:W1:Y:S01]  /*04f0*/  @!UP0 S2UR UR9, SR_CgaCtaId ;  /* 0x00000000000989c3 */ /* 0x000e620000008800 */
[----:B-----5:R-:W-:-:S04]  /*0500*/  @P4 IMAD.WIDE.U32 R6, R2, R7, R4 ;  /* 0x0000000702064225 */ /* 0x020fc800078e0004 */
[----:B------:R-:W-:Y:S02]  /*0510*/  @P4 IMAD.MOV.U32 R10, RZ, RZ, R6 ;  /* 0x000000ffff0a4224 */ /* 0x000fe400078e0006 */
[----:B------:R-:W-:Y:S02]  /*0520*/  @P4 IMAD.IADD R14, R7, 0x1, R13 ;  /* 0x00000001070e4824 */ /* 0x000fe400078e020d */
[----:B0-----:R-:W-:-:S04]  /*0530*/  @!P4 IMAD.WIDE.U32 R4, R9, R11, R2 ;  /* 0x0000000b0904c225 */ /* 0x001fc800078e0002 */
[----:B------:R-:W-:Y:S02]  /*0540*/  @!P4 IMAD.MOV.U32 R10, RZ, RZ, R4 ;  /* 0x000000ffff0ac224 */ /* 0x000fe400078e0004 */
[----:B------:R-:W-:Y:S01]  /*0550*/  @!P4 IMAD.MOV.U32 R14, RZ, RZ, R5 ;  /* 0x000000ffff0ec224 */ /* 0x000fe200078e0005 */
[----:B-1----:R-:W-:Y:S02]  /*0560*/  @!UP0 ULEA UR8, UR9, UR8, 0x18 ;  /* 0x0000000809088291 */ /* 0x002fe4000f8ec03f */
[----:B------:R0:W-:Y:S01]  /*0570*/  STL [R1+0x354], R10 ;  /* 0x0003540a01007387 */ /* 0x0001e20000100800 */
[----:B------:R-:W-:-:S03]  /*0580*/  VOTEU.ALL UP0, P0 ;  /* 0x00000000003f7886 */ /* 0x000fc60000000000 */
[----:B------:R0:W-:Y:S04]  /*0590*/  STL [R1+0x350], R14 ;  /* 0x0003500e01007387 */ /* 0x0001e80000100800 */
[----:B------:R-:W1:Y:S02]  /*05a0*/  FENCE.VIEW.ASYNC.S ;  /* 0x00000000000073c6 */ /* 0x000e640000000000 */
[----:B-1----:R0:W2:Y:S01]  /*05b0*/  @!UP0 SYNCS.EXCH.64 URZ, [UR8+0x40], UR4 ;  /* 0x00004004083f85b2 */ /* 0x0020a20008000100 */
[----:B------:R0:W2:Y:S01]  /*05c0*/  @!UP1 SYNCS.EXCH.64 URZ, [UR8+0x48], UR4 ;  /* 0x00004804083f95b2 */ /* 0x0000a20008000100 */
[----:B------:R-:W-:Y:S01]  /*05d0*/  NOP ;  /* 0x0000000000007918 */ /* 0x000fe20000000000 */
[----:B--234-:R-:W-:Y:S06]  /*05e0*/  BAR.SYNC.DEFER_BLOCKING 0x0 ;  /* 0x0000000000007b1d */ /* 0x01cfec0000010000 */
[----:B0-----:R-:W-:Y:S05]  /*05f0*/  @!P1 BRA `(.L_x_3) ;  /* 0x000001f000349947 */ /* 0x001fea0003800000 */
[----:B------:R-:W-:-:S06]  /*0600*/  UISETP.GT.U32.AND UP0, UPT, UR11, 0x1, UPT ;  /* 0x000000010b00788c */ /* 0x000fcc000bf04070 */
[----:B------:R-:W-:-:S13]  /*0610*/  PLOP3.LUT P0, PT, PT, PT, UP0, 0x80, 0x0 ;  /* 0x000000000000781c */ /* 0x000fda0003f0f008 */
[----:B------:R-:W-:Y:S05]  /*0620*/  @P0 EXIT ;  /* 0x000000000000094d */ /* 0x000fea0003800000 */
[----:B------:R-:W-:Y:S01]  /*0630*/  IMAD.MOV.U32 R5, RZ, RZ, -0x1 ;  /* 0xffffffffff057424 */ /* 0x000fe200078e00ff */
[----:B------:R-:W-:Y:S01]  /*0640*/  ULDC.64 UR4, c[0x0][0x650] ;  /* 0x0001940000047ab9 */ /* 0x000fe20000000a00 */
[----:B------:R-:W-:Y:S01]  /*0650*/  IMAD.MOV.U32 R4, RZ, RZ, -0x1 ;  /* 0xffffffffff047424 */ /* 0x000fe200078e00ff */
[----:B------:R-:W-:Y:S01]  /*0660*/  ISETP.GE.U32.AND P0, PT, R10, UR4, PT ;  /* 0x000000040a007c0c */ /* 0x000fe2000bf06070 */
[----:B------:R-:W-:Y:S01]  /*0670*/  UMOV UR42, 0xffffffff ;  /* 0xffffffff002a7882 */ /* 0x000fe20000000000 */
[----:B------:R0:W-:Y:S01]  /*0680*/  STL [R1+0x35c], R5 ;  /* 0x00035c0501007387 */ /* 0x0001e20000100800 */
[----:B------:R-:W-:Y:S02]  /*0690*/  PRMT R0, RZ, 0x7610, R0 ;  /* 0x00007610ff007816 */ /* 0x000fe40000000000 */
[----:B------:R-:W-:Y:S01]  /*06a0*/  ISETP.GE.U32.AND.EX P0, PT, R14, UR5, PT, P0 ;  /* 0x000000050e007c0c */ /* 0x000fe2000bf06100 */
[----:B------:R0:W-:-:S12]  /*06b0*/  STL [R1+0x358], R4 ;  /* 0x0003580401007387 */ /* 0x0001d80000100800 */
[----:B0-----:R-:W-:Y:S05]  /*06c0*/  @P0 BRA `(.L_x_4) ;  /* 0x00000004006c0947 */ /* 0x001fea0003800000 */
[----:B------:R-:W-:Y:S01]  /*06d0*/  ULDC.64 UR14, c[0x0][0x628] ;  /* 0x00018a00000e7ab9 */ /* 0x000fe20000000a00 */
[----:B------:R-:W0:Y:S01]  /*06e0*/  LDC.64 R12, c[0x0][0x620] ;  /* 0x00018800ff0c7b82 */ /* 0x000e220000000a00 */
[----:B------:R-:W-:Y:S01]  /*06f0*/  ISETP.NE.U32.AND P0, PT, RZ, UR14, PT ;  /* 0x0000000eff007c0c */ /* 0x000fe2000bf05070 */
[----:B------:R-:W-:Y:S01]  /*0700*/  ULDC UR13, c[0x0][0x630] ;  /* 0x00018c00000d7ab9 */ /* 0x000fe20000000800 */
[----:B------:R-:W-:Y:S02]  /*0710*/  R2UR UR4, R10 ;  /* 0x000000000a0472ca */ /* 0x000fe400000e0000 */
[----:B------:R-:W-:Y:S02]  /*0720*/  ISETP.NE.AND.EX P0, PT, RZ, UR15, PT, P0 ;  /* 0x0000000fff007c0c */ /* 0x000fe4000bf05300 */
[----:B------:R-:W-:-:S11]  /*0730*/  R2UR UR5, R14 ;  /* 0x000000000e0572ca */ /* 0x000fd600000e0000 */
[----:B------:R-:W-:Y:S05]  /*0740*/  @!P0 BRA `(.L_x_5) ;  /* 0x0000000000308947 */ /* 0x000fea0003800000 */
[----:B------:R-:W-:Y:S01]  /*0750*/  R2UR UR4, R10 ;  /* 0x000000000a0472ca */ /* 0x000fe200000e0000 */
[----:B------:R-:W-:Y:S01]  /*0760*/  ULDC UR6, c[0x0][0x634] ;  /* 0x00018d0000067ab9 */ /* 0x000fe20000000800 */
[----:B------:R-:W-:-:S11]  /*0770*/  R2UR UR12, R14 ;  /* 0x000000000e0c72ca */ /* 0x000fd600000e0000 */
[----:B------:R-:W-:-:S04]  /*0780*/  UIADD3 UR6, UP0, UR4, UR6, URZ ;  /* 0x0000000604067290 */ /* 0x000fc8000ff1e03f */
[----:B------:R-:W-:-:S04]  /*0790*/  UIADD3.X UR12, URZ, UR12, URZ, UP0, !UPT ;  /* 0x0000000c3f0c7290 */ /* 0x000fc800087fe43f */
[----:B------:R-:W-:-:S04]  /*07a0*/  UIMAD.WIDE.U32 UR4, UR12, UR14, URZ ;  /* 0x0000000e0c0472a5 */ /* 0x000fc8000f8e003f */
[----:B------:R-:W-:Y:S02]  /*07b0*/  UIMAD.WIDE.U32 UR8, UP0, UR6, UR15, UR4 ;  /* 0x0000000f060872a5 */ /* 0x000fe4000f800004 */
[----:B------:R-:W-:Y:S02]  /*07c0*/  UIMAD.WIDE.U32 UR4, UR6, UR14, URZ ;  /* 0x0000000e060472a5 */ /* 0x000fe4000f8e003f */
[----:B------:R-:W-:Y:S02]  /*07d0*/  UIADD3.X UR11, URZ, URZ, URZ, UP0, !UPT ;  /* 0x0000003f3f0b7290 */ /* 0x000fe400087fe43f */
[----:B------:R-:W-:Y:S01]  /*07e0*/  UIADD3 URZ, UP0, UR5, UR8, URZ ;  /* 0x00000008053f7290 */ /* 0x000fe2000ff1e03f */
[----:B------:R-:W-:-:S03]  /*07f0*/  UMOV UR10, UR9 ;  /* 0x00000009000a7c82 */ /* 0x000fc60008000000 */
[----:B------:R-:W-:-:S12]  /*0800*/  UIMAD.WIDE.U32.X UR4, UR12, UR15, UR10, UP0 ;  /* 0x0000000f0c0472a5 */ /* 0x000fd800080e040a */
.L_x_5:
[----:B------:R-:W-:Y:S01]  /*0810*/  USHF.R.U64 UR42, UR4, UR13, UR5 ;  /* 0x0000000d042a7299 */ /* 0x000fe20008001205 */
[----:B------:R-:W1:Y:S01]  /*0820*/  LDC R8, c[0x0][0x618] ;  /* 0x00018600ff087b82 */ /* 0x000e620000000800 */
[----:B------:R-:W-:Y:S01]  /*0830*/  USHF.R.U32.HI UR4, URZ, UR13, UR5 ;  /* 0x0000000d3f047299 */ /* 0x000fe20008011605 */
[----:B------:R-:W-:Y:S01]  /*0840*/  I2FP.F32.U32 R0, R2 ;  /* 0x0000000200007245 */ /* 0x000fe20000201000 */
[----:B------:R-:W-:Y:S01]  /*0850*/  IMAD.MOV.U32 R4, RZ, RZ, R10 ;  /* 0x000000ffff047224 */ /* 0x000fe200078e000a */
[----:B------:R-:W-:Y:S01]  /*0860*/  ULDC UR5, c[0x0][0x150] ;  /* 0x0000540000057ab9 */ /* 0x000fe20000000800 */
[----:B------:R-:W-:Y:S01]  /*0870*/  IADD3 R7, P0, RZ, -UR42, RZ ;  /* 0x8000002aff077c10 */ /* 0x000fe2000ff1e0ff */
[----:B------:R-:W-:Y:S02]  /*0880*/  IMAD.MOV.U32 R5, RZ, RZ, R14 ;  /* 0x000000ffff057224 */ /* 0x000fe400078e000e */
[----:B------:R-:W-:Y:S01]  /*0890*/  FMUL R0, R0, UR5 ;  /* 0x0000000500007c20 */ /* 0x000fe20008400000 */
[----:B------:R-:W2:Y:S01]  /*08a0*/  LDC.64 R20, c[0x0][0x640] ;  /* 0x00019000ff147b82 */ /* 0x000ea20000000a00 */
[----:B------:R-:W-:Y:S01]  /*08b0*/  IMAD.X R9, RZ, RZ, ~UR4, P0 ;  /* 0x80000004ff097e24 */ /* 0x000fe200080e06ff */
[----:B------:R-:W-:Y:S01]  /*08c0*/  ULDC UR4, c[0x0][0x154] ;  /* 0x0000550000047ab9 */ /* 0x000fe20000000800 */
[----:B0-----:R-:W-:-:S02]  /*08d0*/  IMAD.WIDE.U32 R4, R7, R12, R4 ;  /* 0x0000000c07047225 */ /* 0x001fc400078e0004 */
[----:B------:R-:W0:Y:S03]  /*08e0*/  F2I.U32.TRUNC.NTZ R0, R0 ;  /* 0x0000000000007305 */ /* 0x000e26000020f000 */
[----:B------:R-:W3:Y:S01]  /*08f0*/  LDC R3, c[0x0][0x144] ;  /* 0x00005100ff037b82 */ /* 0x000ee20000000800 */
[----:B------:R-:W-:-:S04]  /*0900*/  IMAD R6, R9, R12, RZ ;  /* 0x0000000c09067224 */ /* 0x000fc800078e02ff */
[----:B------:R-:W-:-:S03]  /*0910*/  IMAD R7, R7, R13, R6 ;  /* 0x0000000d07077224 */ /* 0x000fc600078e0206 */
[----:B------:R-:W4:Y:S01]  /*0920*/  LDC R10, c[0x0][0x608] ;  /* 0x00018200ff0a7b82 */ /* 0x000f220000000800 */
[----:B------:R-:W-:Y:S02]  /*0930*/  IMAD.IADD R5, R5, 0x1, R7 ;  /* 0x0000000105057824 */ /* 0x000fe400078e0207 */
[----:B------:R-:W-:Y:S02]  /*0940*/  IMAD.MOV.U32 R7, RZ, RZ, -0x1 ;  /* 0xffffffffff077424 */ /* 0x000fe400078e00ff */
[----:B0-----:R-:W-:Y:S01]  /*0950*/  IMAD.MOV R6, RZ, RZ, -R0 ;  /* 0x000000ffff067224 */ /* 0x001fe200078e0a00 */
[----:B-1----:R-:W-:Y:S02]  /*0960*/  SHF.R.U64 R14, R4, R8, R5 ;  /* 0x00000008040e7219 */ /* 0x002fe40000001205 */
[----:B------:R-:W0:Y:S01]  /*0970*/  LDC R18, c[0x0][0x658] ;  /* 0x00019600ff127b82 */ /* 0x000e220000000800 */
[----:B------:R-:W-:Y:S02]  /*0980*/  I2FP.F32.U32 R4, R11 ;  /* 0x0000000b00047245 */ /* 0x000fe40000201000 */
[----:B--2---:R-:W-:-:S02]  /*0990*/  ISETP.NE.U32.AND P0, PT, R20, RZ, PT ;  /* 0x000000ff1400720c */ /* 0x004fc40003f05070 */
[----:B------:R-:W-:Y:S01]  /*09a0*/  SHF.R.U32.HI R5, RZ, R8, R5 ;  /* 0x00000008ff057219 */ /* 0x000fe20000011605 */
[----:B------:R-:W-:Y:S01]  /*09b0*/  FMUL R4, R4, UR4 ;  /* 0x0000000404047c20 */ /* 0x000fe20008400000 */
[----:B------:R-:W-:Y:S01]  /*09c0*/  ISETP.NE.AND.EX P0, PT, R21, RZ, PT, P0 ;  /* 0x000000ff1500720c */ /* 0x000fe20003f05300 */
[----:B------:R-:W1:Y:S01]  /*09d0*/  LDC R12, c[0x0][0x148] ;  /* 0x00005200ff0c7b82 */ /* 0x000e620000000800 */
[----:B---3--:R-:W-:-:S07]  /*09e0*/  IMAD R0, R3, R6, R2 ;  /* 0x0000000603007224 */ /* 0x008fce00078e0202 */
[----:B------:R-:W2:Y:S01]  /*09f0*/  LDC R16, c[0x0][0x600] ;  /* 0x00018000ff107b82 */ /* 0x000ea20000000800 */
[-CC-:B----4-:R-:W-:Y:S02]  /*0a00*/  SHF.R.U64 R22, R14, R10.reuse, R5.reuse ;  /* 0x0000000a0e167219 */ /* 0x190fe40000001205 */
[----:B------:R-:W-:Y:S01]  /*0a10*/  SHF.R.U32.HI R3, RZ, R10, R5 ;  /* 0x0000000aff037219 */ /* 0x000fe20000011605 */
[----:B------:R-:W-:Y:S01]  /*0a20*/  IMAD.MOV.U32 R5, RZ, RZ, 0x1 ;  /* 0x00000001ff057424 */ /* 0x000fe200078e00ff */
[----:B------:R3:W4:Y:S03]  /*0a30*/  F2I.U32.TRUNC.NTZ R10, R4 ;  /* 0x00000004000a7305 */ /* 0x000726000020f000 */
[----:B------:R-:W1:Y:S01]  /*0a40*/  LDC R15, c[0x0][0x648] ;  /* 0x00019200ff0f7b82 */ /* 0x000e620000000800 */
[-C--:B0-----:R-:W-:Y:S02]  /*0a50*/  SHF.L.U32 R2, R7, R18.reuse, RZ ;  /* 0x0000001207027219 */ /* 0x081fe400000006ff */
[----:B------:R-:W-:-:S02]  /*0a60*/  SHF.R.U64 R24, R22, R18, R3 ;  /* 0x0000001216187219 */ /* 0x000fc40000001203 */
[----:B------:R-:W-:Y:S02]  /*0a70*/  LOP3.LUT R9, RZ, R2, RZ, 0x33, !PT ;  /* 0x00000002ff097212 */ /* 0x000fe400078e33ff */
[-C--:B------:R-:W-:Y:S01]  /*0a80*/  SHF.R.U32.HI R3, RZ, R18.reuse, R3 ;  /* 0x00000012ff037219 */ /* 0x080fe20000011603 */
[----:B------:R-:W0:Y:S01]  /*0a90*/  LDC R17, c[0x0][0x638] ;  /* 0x00018e00ff117b82 */ /* 0x000e220000000800 */
[----:B------:R-:W-:Y:S01]  /*0aa0*/  SHF.L.U32 R8, R5, R18, RZ ;  /* 0x0000001205087219 */ /* 0x000fe200000006ff */
[----:B------:R-:W-:-:S06]  /*0ab0*/  IMAD.MOV.U32 R2, RZ, RZ, R24 ;  /* 0x000000ffff027224 */ /* 0x000fcc00078e0018 */
[----:B------:R-:W0:Y:S01]  /*0ac0*/  LDC R19, c[0x0][0x610] ;  /* 0x00018400ff137b82 */ /* 0x000e220000000800 */
[----:B---34-:R-:W-:Y:S05]  /*0ad0*/  @!P0 BRA `(.L_x_6) ;  /* 0x0000000000288947 */ /* 0x018fea0003800000 */
[----:B------:R-:W3:Y:S02]  /*0ae0*/  LDC R7, c[0x0][0x64c] ;  /* 0x00019300ff077b82 */ /* 0x000ee40000000800 */
[----:B---3--:R-:W-:-:S05]  /*0af0*/  IADD3 R7, P0, R24, R7, RZ ;  /* 0x0000000718077210 */ /* 0x008fca0007f1e0ff */
[----:B------:R-:W-:-:S04]  /*0b00*/  IMAD.X R13, RZ, RZ, R3, P0 ;  /* 0x000000ffff0d7224 */ /* 0x000fc800000e0603 */
[----:B------:R-:W-:-:S04]  /*0b10*/  IMAD.WIDE.U32 R2, R13, R20, RZ ;  /* 0x000000140d027225 */ /* 0x000fc800078e00ff */
[----:B------:R-:W-:-:S04]  /*0b20*/  IMAD.WIDE.U32 R4, P0, R7, R21, R2 ;  /* 0x0000001507047225 */ /* 0x000fc80007800002 */
[----:B------:R-:W-:-:S04]  /*0b30*/  IMAD.WIDE.U32 R2, R7, R20, RZ ;  /* 0x0000001407027225 */ /* 0x000fc800078e00ff */
[----:B------:R-:W-:Y:S01]  /*0b40*/  IMAD.X R7, RZ, RZ, RZ, P0 ;  /* 0x000000ffff077224 */ /* 0x000fe200000e06ff */
[----:B------:R-:W-:Y:S01]  /*0b50*/  IADD3 RZ, P0, R3, R4, RZ ;  /* 0x0000000403ff7210 */ /* 0x000fe20007f1e0ff */
[----:B------:R-:W-:-:S04]  /*0b60*/  IMAD.MOV.U32 R6, RZ, RZ, R5 ;  /* 0x000000ffff067224 */ /* 0x000fc800078e0005 */
[----:B------:R-:W-:-:S08]  /*0b70*/  IMAD.WIDE.U32.X R2, R13, R21, R6, P0 ;  /* 0x000000150d027225 */ /* 0x000fd000000e0406 */
.L_x_6:
[----:B-1----:R-:W-:Y:S01]  /*0b80*/  SHF.R.U64 R2, R2, R15, R3 ;  /* 0x0000000f02027219 */ /* 0x002fe20000001203 */
[----:B--2---:R-:W-:Y:S01]  /*0b90*/  VIADD R3, R16, 0xffffffff ;  /* 0xffffffff10037836 */ /* 0x004fe20000000000 */
[----:B------:R-:W-:Y:S01]  /*0ba0*/  LOP3.LUT R9, R22, R9, RZ, 0xc0, !PT ;  /* 0x0000000916097212 */ /* 0x000fe200078ec0ff */
[----:B------:R-:W-:Y:S02]  /*0bb0*/  IMAD.MOV R10, RZ, RZ, -R10 ;  /* 0x000000ffff0a7224 */ /* 0x000fe400078e0a0a */
[----:B------:R-:W-:Y:S01]  /*0bc0*/  IMAD.MOV R4, RZ, RZ, -R2 ;  /* 0x000000ffff047224 */ /* 0x000fe200078e0a02 */
[----:B------:R-:W-:Y:S01]  /*0bd0*/  LOP3.LUT R14, R14, R3, RZ, 0xc0, !PT ;  /* 0x000000030e0e7212 */ /* 0x000fe200078ec0ff */
[----:B------:R-:W-:Y:S02]  /*0be0*/  @P4 IMAD R0, R12, R10, R11 ;  /* 0x0000000a0c004224 */ /* 0x000fe400078e020b */
[----:B------:R-:W-:Y:S02]  /*0bf0*/  IMAD R9, R8, R2, R9 ;  /* 0x0000000208097224 */ /* 0x000fe400078e0209 */
[----:B0-----:R-:W-:-:S02]  /*0c00*/  IMAD R3, R4, R17, R24 ;  /* 0x0000001104037224 */ /* 0x001fc400078e0218 */
[----:B------:R-:W-:Y:S02]  /*0c10*/  IMAD R2, R9, R19, R0 ;  /* 0x0000001309027224 */ /* 0x000fe400078e0200 */
[----:B------:R-:W-:Y:S02]  /*0c20*/  IMAD R3, R3, R16, R14 ;  /* 0x0000001003037224 */ /* 0x000fe400078e020e */
[----:B------:R-:W-:-:S03]  /*0c30*/  IMAD.MOV.U32 R0, RZ, RZ, 0x1 ;  /* 0x00000001ff007424 */ /* 0x000fc600078e00ff */
[----:B------:R-:W-:Y:S02]  /*0c40*/  SEL R4, R3, R2, !P4 ;  /* 0x0000000203047207 */ /* 0x000fe40006000000 */
[----:B------:R-:W-:-:S03]  /*0c50*/  SEL R2, R2, R3, !P4 ;  /* 0x0000000302027207 */ /* 0x000fc60006000000 */
[----:B------:R0:W-:Y:S04]  /*0c60*/  STL [R1+0x358], R4 ;  /* 0x0003580401007387 */ /* 0x0001e80000100800 */
[----:B------:R0:W-:Y:S02]  /*0c70*/  STL [R1+0x35c], R2 ;  /* 0x00035c0201007387 */ /* 0x0001e40000100800 */
.L_x_4:
[----:B------:R-:W-:-:S08]  /*0c80*/  NOP ;  /* 0x0000000000007918 */ /* 0x000fd00000000000 */
[----:B------:R-:W1:Y:S02]  /*0c90*/  USETMAXREG.TRY_ALLOC.CTAPOOL UP0, 0xf0 ;  /* 0x000000f0000079c8 */ /* 0x000e640008000600 */
[----:B-1----:R-:W-:-:S13]  /*0ca0*/  PLOP3.LUT P0, PT, PT, PT, UP0, 0x80, 0x0 ;  /* 0x000000000000781c */ /* 0x002fda0003f0f008 */
[----:B------:R-:W-:Y:S05]  /*0cb0*/  @!P0 BRA `(.L_x_4) ;  /* 0xfffffffc00f08947 */ /* 0x000fea000383ffff */
[----:B------:R-:W-:Y:S01]  /*0cc0*/  ULDC.64 UR4, c[0x0][0x598] ;  /* 0x0001660000047ab9 */ /* 0x000fe20000000a00 */
[----:B------:R-:W-:Y:S01]  /*0cd0*/  ULDC.64 UR48, c[0x0][0x208] ;  /* 0x0000820000307ab9 */ /* 0x000fe20000000a00 */
[----:B------:R-:W-:-:S04]  /*0ce0*/  ISETP.NE.U32.AND P0, PT, RZ, UR4, PT ;  /* 0x00000004ff007c0c */ /* 0x000fc8000bf05070 */
[----:B------:R-:W-:-:S13]  /*0cf0*/  ISETP.NE.AND.EX P0, PT, RZ, UR5, PT, P0 ;  /* 0x00000005ff007c0c */ /* 0x000fda000bf05300 */
[----:B------:R-:W-:Y:S05]  /*0d00*/  @!P0 BRA `(.L_x_7) ;  /* 0x0000000000208947 */ /* 0x000fea0003800000 */
[----:B0-----:R-:W0:Y:S02]  /*0d10*/  LDC.64 R2, c[0x0][0x598] ;  /* 0x00016600ff027b82 */ /* 0x001e240000000a00 */
[----:B0-----:R-:W2:Y:S02]  /*0d20*/  LDG.E.64 R2, desc[UR48][R2.64] ;  /* 0x0000003002027981 */ /* 0x001ea4000c1e1b00 */
[----:B--2---:R-:W-:-:S04]  /*0d30*/  ISETP.NE.U32.AND P0, PT, R2, RZ, PT ;  /* 0x000000ff0200720c */ /* 0x004fc80003f05070 */
[----:B------:R-:W-:-:S13]  /*0d40*/  ISETP.NE.AND.EX P0, PT, R3, RZ, PT, P0 ;  /* 0x000000ff0300720c */ /* 0x000fda0003f05300 */
[----:B------:R-:W-:Y:S05]  /*0d50*/  @!P0 BRA `(.L_x_7) ;  /* 0x00000000000c8947 */ /* 0x000fea0003800000 */
[----:B------:R-:W2:Y:S02]  /*0d60*/  LD.E R2, desc[UR48][R2.64] ;  /* 0x0000003002027980 */ /* 0x000ea4000c101900 */
[----:B--2---:R-:W-:Y:S01]  /*0d70*/  R2UR UR41, R2 ;  /* 0x00000000022972ca */ /* 0x004fe200000e0000 */
[----:B------:R-:W-:-:S14]  /*0d80*/  BRA `(.L_x_8) ;  /* 0x0000000000247947 */ /* 0x000fdc0003800000 */
.L_x_7:
[----:B------:R-:W-:Y:S02]  /*0d90*/  ULDC.64 UR4, c[0x0][0x588] ;  /* 0x0001620000047ab9 */ /* 0x000fe40000000a00 */
[----:B------:R-:W-:-:S04]  /*0da0*/  ISETP.NE.U32.AND P0, PT, RZ, UR4, PT ;  /* 0x00000004ff007c0c */ /* 0x000fc8000bf05070 */
[----:B------:R-:W-:-:S13]  /*0db0*/  ISETP.NE.AND.EX P0, PT, RZ, UR5, PT, P0 ;  /* 0x00000005ff007c0c */ /* 0x000fda000bf05300 */
[----:B------:R-:W-:Y:S05]  /*0dc0*/  @!P0 BRA `(.L_x_9) ;  /* 0x0000000000108947 */ /* 0x000fea0003800000 */
[----:B0-----:R-:W0:Y:S02]  /*0dd0*/  LDC.64 R2, c[0x0][0x588] ;  /* 0x00016200ff027b82 */ /* 0x001e240000000a00 */
[----:B0-----:R-:W2:Y:S02]  /*0de0*/  LDG.E R2, desc[UR48][R2.64] ;  /* 0x0000003002027981 */ /* 0x001ea4000c1e1900 */
[----:B--2---:R-:W-:Y:S01]  /*0df0*/  R2UR UR41, R2 ;  /* 0x00000000022972ca */ /* 0x004fe200000e0000 */
[----:B------:R-:W-:-:S14]  /*0e00*/  BRA `(.L_x_8) ;  /* 0x0000000000047947 */ /* 0x000fdc0003800000 */
.L_x_9:
[----:B------:R-:W-:-:S05]  /*0e10*/  ULDC UR41, c[0x0][0x580] ;  /* 0x0001600000297ab9 */ /* 0x000fca0000000800 */
.L_x_8:
[----:B------:R-:W-:Y:S02]  /*0e20*/  ULDC.64 UR4, c[0x0][0x5a0] ;  /* 0x0001680000047ab9 */ /* 0x000fe40000000a00 */
        /* <DEDUP_REMOVED lines=11> */
.L_x_10:
        /* <DEDUP_REMOVED lines=8> */
.L_x_12:
[----:B------:R-:W-:-:S05]  /*0f60*/  ULDC UR40, c[0x0][0x584] ;  /* 0x0001610000287ab9 */ /* 0x000fca0000000800 */
.L_x_11:
[----:B------:R-:W-:-:S13]  /*0f70*/  LOP3.LUT P0, RZ, R0, 0xff, RZ, 0xc0, !PT ;  /* 0x000000ff00ff7812 */ /* 0x000fda000780c0ff */
[----:B------:R-:W-:Y:S05]  /*0f80*/  @!P0 EXIT ;  /* 0x000000000000894d */ /* 0x000fea0003800000 */
[----:B------:R-:W-:Y:S01]  /*0f90*/  ULDC UR4, c[0x0][0x28c] ;  /* 0x0000a30000047ab9 */ /* 0x000fe20000000800 */
[----:B------:R-:W-:Y:S02]  /*0fa0*/  ULOP3.LUT UR8, UR7, 0x1, URZ, 0xfc, !UPT ;  /* 0x0000000107087892 */ /* 0x000fe4000f8efc3f */
[----:B------:R-:W-:-:S04]  /*0fb0*/  UIADD3 UR4, UR4, 0x7f, URZ ;  /* 0x0000007f04047890 */ /* 0x000fc8000fffe03f */
[----:B------:R-:W-:-:S04]  /*0fc0*/  USHF.R.S32.HI UR5, URZ, 0x1f, UR4 ;  /* 0x0000001f3f057899 */ /* 0x000fc80008011404 */
[----:B------:R-:W-:-:S03]  /*0fd0*/  ULEA.HI UR5, UR5, UR4, URZ, 0x7 ;  /* 0x0000000405057291 */ /* 0x000fc6000f8f383f */
[----:B------:R-:W-:Y:S01]  /*0fe0*/  UMOV UR4, URZ ;  /* 0x0000003f00047c82 */ /* 0x000fe20008000000 */
[----:B------:R-:W-:-:S03]  /*0ff0*/  USHF.R.S32.HI UR11, URZ, 0x7, UR5 ;  /* 0x000000073f0b7899 */ /* 0x000fc60008011405 */
[----:B------:R-:W-:-:S09]  /*1000*/  UMOV UR5, URZ ;  /* 0x0000003f00057c82 */ /* 0x000fd20008000000 */
.L_x_485:
[----:B------:R-:W-:Y:S01]  /*1010*/  STL [R1+0x34c], RZ ;  /* 0x00034cff01007387 */ /* 0x000fe20000100800 */
[----:B-1----:R-:W1:Y:S01]  /*1020*/  S2UR UR16, SR_CgaCtaId ;  /* 0x00000000001079c3 */ /* 0x002e620000008800 */
[----:B------:R-:W-:Y:S01]  /*1030*/  UMOV UR15, 0x400 ;  /* 0x00000400000f7882 */ /* 0x000fe20000000000 */
[----:B------:R-:W-:Y:S01]  /*1040*/  UMOV UR6, URZ ;  /* 0x0000003f00067c82 */ /* 0x000fe20008000000 */
[----:B------:R-:W-:Y:S01]  /*1050*/  STL [R1+0x348], RZ ;  /* 0x000348ff01007387 */ /* 0x000fe20000100800 */
[----:B------:R-:W-:Y:S01]  /*1060*/  UMOV UR12, URZ ;  /* 0x0000003f000c7c82 */ /* 0x000fe20008000000 */
[----:B------:R-:W-:Y:S01]  /*1070*/  UMOV UR13, URZ ;  /* 0x0000003f000d7c82 */ /* 0x000fe20008000000 */
[----:B------:R-:W-:Y:S01]  /*1080*/  UMOV UR47, UR5 ;  /* 0x00000005002f7c82 */ /* 0x000fe20008000000 */
[----:B------:R-:W-:Y:S01]  /*1090*/  STL [R1+0x344], RZ ;  /* 0x000344ff01007387 */ /* 0x000fe20000100800 */
[----:B0-2---:R-:W0:Y:S01]  /*10a0*/  LDC R2, c[0x0][0x28c] ;  /* 0x0000a300ff027b82 */ /* 0x005e220000000800 */
[----:B------:R-:W-:Y:S01]  /*10b0*/  UMOV UR46, UR4 ;  /* 0x00000004002e7c82 */ /* 0x000fe20008000000 */
[----:B------:R-:W-:Y:S01]  /*10c0*/  CS2R R236, SRZ ;  /* 0x0000000000ec7805 */ /* 0x000fe2000001ff00 */
[----:B------:R-:W-:Y:S01]  /*10d0*/  STL [R1+0x340], RZ ;  /* 0x000340ff01007387 */ /* 0x000fe20000100800 */
[----:B------:R-:W-:-:S02]  /*10e0*/  CS2R R234, SRZ ;  /* 0x0000000000ea7805 */ /* 0x000fc4000001ff00 */
[----:B------:R-:W-:Y:S02]  /*10f0*/  CS2R R232, SRZ ;  /* 0x0000000000e87805 */ /* 0x000fe4000001ff00 */
[----:B------:R-:W-:Y:S01]  /*1100*/  CS2R R22, SRZ ;  /* 0x0000000000167805 */ /* 0x000fe2000001ff00 */
[----:B------:R-:W-:Y:S01]  /*1110*/  STL [R1+0x33c], RZ ;  /* 0x00033cff01007387 */ /* 0x000fe20000100800 */
[----:B------:R-:W-:Y:S02]  /*1120*/  CS2R R20, SRZ ;  /* 0x0000000000147805 */ /* 0x000fe4000001ff00 */
[----:B------:R-:W-:Y:S02]  /*1130*/  CS2R R18, SRZ ;  /* 0x0000000000127805 */ /* 0x000fe4000001ff00 */
[----:B------:R-:W-:Y:S01]  /*1140*/  CS2R R16, SRZ ;  /* 0x0000000000107805 */ /* 0x000fe2000001ff00 */
[----:B------:R-:W-:Y:S01]  /*1150*/  STL [R1+0x338], RZ ;  /* 0x000338ff01007387 */ /* 0x000fe20000100800 */
[----:B------:R-:W-:-:S02]  /*1160*/  CS2R R14, SRZ ;  /* 0x00000000000e7805 */ /* 0x000fc4000001ff00 */
[----:B------:R-:W-:Y:S02]  /*1170*/  CS2R R4, SRZ ;  /* 0x0000000000047805 */ /* 0x000fe4000001ff00 */
[----:B------:R-:W-:Y:S01]  /*1180*/  CS2R R6, SRZ ;  /* 0x0000000000067805 */ /* 0x000fe2000001ff00 */
[----:B------:R-:W-:Y:S01]  /*1190*/  STL [R1+0x334], RZ ;  /* 0x000334ff01007387 */ /* 0x000fe20000100800 */
[----:B------:R-:W-:Y:S02]  /*11a0*/  CS2R R8, SRZ ;  /* 0x0000000000087805 */ /* 0x000fe4000001ff00 */
[----:B------:R-:W-:Y:S01]  /*11b0*/  CS2R R10, SRZ ;  /* 0x00000000000a7805 */ /* 0x000fe2000001ff00 */
[----:B------:R-:W-:Y:S01]  /*11c0*/  IMAD.MOV.U32 R12, RZ, RZ, RZ ;  /* 0x000000ffff0c7224 */ /* 0x000fe200078e00ff */
[----:B------:R-:W-:Y:S01]  /*11d0*/  STL [R1+0x330], RZ ;  /* 0x000330ff01007387 */ /* 0x000fe20000100800 */
[----:B------:R-:W-:Y:S02]  /*11e0*/  CS2R R216, SRZ ;  /* 0x0000000000d87805 */ /* 0x000fe4000001ff00 */
[----:B------:R-:W-:-:S02]  /*11f0*/  CS2R R218, SRZ ;  /* 0x0000000000da7805 */ /* 0x000fc4000001ff00 */
[----:B------:R-:W-:Y:S01]  /*1200*/  CS2R R220, SRZ ;  /* 0x0000000000dc7805 */ /* 0x000fe2000001ff00 */
[----:B------:R-:W-:Y:S01]  /*1210*/  STL [R1+0x32c], RZ ;  /* 0x00032cff01007387 */ /* 0x000fe20000100800 */
[----:B0-----:R-:W-:Y:S02]  /*1220*/  ISETP.GE.AND P0, PT, R2, 0x1, PT ;  /* 0x000000010200780c */ /* 0x001fe40003f06270 */
[----:B------:R-:W-:Y:S02]  /*1230*/  CS2R R2, SRZ ;  /* 0x0000000000027805 */ /* 0x000fe4000001ff00 */
[----:B------:R-:W-:Y:S01]  /*1240*/  CS2R R222, SRZ ;  /* 0x0000000000de7805 */ /* 0x000fe2000001ff00 */
[----:B------:R-:W-:Y:S01]  /*1250*/  STL [R1+0x328], RZ ;  /* 0x000328ff01007387 */ /* 0x000fe20000100800 */
[----:B------:R-:W-:Y:S02]  /*1260*/  CS2R R224, SRZ ;  /* 0x0000000000e07805 */ /* 0x000fe4000001ff00 */
[----:B------:R-:W-:-:S02]  /*1270*/  CS2R R226, SRZ ;  /* 0x0000000000e27805 */ /* 0x000fc4000001ff00 */
[----:B------:R-:W-:Y:S01]  /*1280*/  CS2R R228, SRZ ;  /* 0x0000000000e47805 */ /* 0x000fe2000001ff00 */
[----:B------:R-:W-:Y:S01]  /*1290*/  STL [R1+0x324], RZ ;  /* 0x000324ff01007387 */ /* 0x000fe20000100800 */
[----:B------:R-:W-:Y:S02]  /*12a0*/  CS2R R230, SRZ ;  /* 0x0000000000e67805 */ /* 0x000fe4000001ff00 */
        /* <DEDUP_REMOVED lines=127> */
[----:B------:R-:W-:-:S03]  /*1aa0*/  CS2R R38, SRZ ;  /* 0x0000000000267805 */ /* 0x000fc6000001ff00 */
[----:B------:R-:W-:Y:S04]  /*1ab0*/  STL [R1+0x2a0], RZ ;  /* 0x0002a0ff01007387 */ /* 0x000fe80000100800 */
        /* <DEDUP_REMOVED lines=80> */
[----:B------:R-:W-:Y:S01]  /*1fc0*/  STL [R1+0x15c], RZ ;  /* 0x00015cff01007387 */ /* 0x000fe20000100800 */
[----:B------:R-:W0:Y:S03]  /*1fd0*/  S2R R0, SR_TID.X ;  /* 0x0000000000007919 */ /* 0x000e260000002100 */
        /* <DEDUP_REMOVED lines=8> */
[----:B0-----:R-:W-:-:S03]  /*2060*/  LOP3.LUT R0, R0, 0x80, RZ, 0xc0, !PT ;  /* 0x0000008000007812 */ /* 0x001fc600078ec0ff */
[----:B------:R-:W-:Y:S01]  /*2070*/  STL [R1+0x138], RZ ;  /* 0x000138ff01007387 */ /* 0x000fe20000100800 */
[----:B------:R-:W-:-:S03]  /*2080*/  SHF.R.U32.HI R0, RZ, 0x7, R0 ;  /* 0x00000007ff007819 */ /* 0x000fc60000011600 */
        /* <DEDUP_REMOVED lines=33> */
[----:B------:R-:W0:Y:S04]  /*22a0*/  SHFL.IDX PT, R0, R0, RZ, 0x1f ;  /* 0x00001fff00007589 */ /* 0x000e2800000e0000 */
[----:B------:R2:W-:Y:S04]  /*22b0*/  STL [R1+0xb0], RZ ;  /* 0x0000b0ff01007387 */ /* 0x0005e80000100800 */
[----:B------:R2:W-:Y:S04]  /*22c0*/  STL [R1+0xac], RZ ;  /* 0x0000acff01007387 */ /* 0x0005e80000100800 */
[----:B------:R2:W-:Y:S04]  /*22d0*/  STL [R1+0xa8], RZ ;  /* 0x0000a8ff01007387 */ /* 0x0005e80000100800 */
[----:B------:R2:W-:Y:S04]  /*22e0*/  STL [R1+0xa4], RZ ;  /* 0x0000a4ff01007387 */ /* 0x0005e80000100800 */
[----:B------:R2:W-:Y:S04]  /*22f0*/  STL [R1+0xa0], RZ ;  /* 0x0000a0ff01007387 */ /* 0x0005e80000100800 */
[----:B------:R2:W-:Y:S01]  /*2300*/  STL [R1+0x9c], RZ ;  /* 0x00009cff01007387 */ /* 0x0005e20000100800 */
[----:B0-----:R-:W-:Y:S01]  /*2310*/  R2UR UR10, R0 ;  /* 0x00000000000a72ca */ /* 0x001fe200000e0000 */
[----:B------:R-:W-:-:S02]  /*2320*/  IMAD.MOV.U32 R0, RZ, RZ, RZ ;  /* 0x000000ffff007224 */ /* 0x000fc400078e00ff */
[----:B------:R2:W-:Y:S04]  /*2330*/  STL [R1+0x98], RZ ;  /* 0x000098ff01007387 */ /* 0x0005e80000100800 */
[----:B------:R2:W-:Y:S04]  /*2340*/  STL [R1+0x94], RZ ;  /* 0x000094ff01007387 */ /* 0x0005e80000100800 */
[----:B------:R2:W-:Y:S02]  /*2350*/  STL [R1+0x90], RZ ;  /* 0x000090ff01007387 */ /* 0x0005e40000100800 */
[----:B------:R-:W-:-:S02]  /*2360*/  ULEA.HI UR9, UR10, UR10, URZ, 0x1 ;  /* 0x0000000a0a097291 */ /* 0x000fc4000f8f083f */
[----:B------:R2:W-:Y:S02]  /*2370*/  STL [R1+0x8c], RZ ;  /* 0x00008cff01007387 */ /* 0x0005e40000100800 */
[----:B------:R-:W-:Y:S02]  /*2380*/  ULOP3.LUT UR14, UR9, 0x7fffe, URZ, 0xc0, !UPT ;  /* 0x0007fffe090e7892 */ /* 0x000fe4000f8ec03f */
[----:B------:R2:W-:Y:S01]  /*2390*/  STL [R1+0x88], RZ ;  /* 0x000088ff01007387 */ /* 0x0005e20000100800 */
[----:B-1----:R-:W-:Y:S02]  /*23a0*/  ULEA UR9, UR16, UR15, 0x18 ;  /* 0x0000000f10097291 */ /* 0x002fe4000f8ec03f */
[----:B------:R-:W-:Y:S01]  /*23b0*/  UIADD3 UR14, UR10, -UR14, URZ ;  /* 0x8000000e0a0e7290 */ /* 0x000fe2000fffe03f */
[----:B------:R2:W-:Y:S03]  /*23c0*/  STL [R1+0x84], RZ ;  /* 0x000084ff01007387 */ /* 0x0005e60000100800 */
[----:B------:R-:W-:Y:S01]  /*23d0*/  ULEA UR14, UR14, UR9, 0xd ;  /* 0x000000090e0e7291 */ /* 0x000fe2000f8e683f */
[----:B------:R2:W-:Y:S03]  /*23e0*/  STL [R1+0x80], RZ ;  /* 0x000080ff01007387 */ /* 0x0005e60000100800 */
[----:B------:R-:W-:Y:S01]  /*23f0*/  UIADD3 UR14, UR14, 0x100, URZ ;  /* 0x000001000e0e7890 */ /* 0x000fe2000fffe03f */
[----:B------:R2:W-:Y:S03]  /*2400*/  STL [R1+0x7c], RZ ;  /* 0x00007cff01007387 */ /* 0x0005e60000100800 */
[----:B------:R-:W-:Y:S01]  /*2410*/  USHF.R.U32.HI UR10, URZ, 0x4, UR14 ;  /* 0x000000043f0a7899 */ /* 0x000fe2000801160e */
[----:B------:R2:W-:Y:S03]  /*2420*/  STL [R1+0x78], RZ ;  /* 0x000078ff01007387 */ /* 0x0005e60000100800 */
[----:B------:R-:W-:Y:S01]  /*2430*/  ULOP3.LUT UR10, UR10, 0x3fff, URZ, 0xc0, !UPT ;  /* 0x00003fff0a0a7892 */ /* 0x000fe2000f8ec03f */
[----:B------:R2:W-:Y:S04]  /*2440*/  STL [R1+0x74], RZ ;  /* 0x000074ff01007387 */ /* 0x0005e80000100800 */
        /* <DEDUP_REMOVED lines=13> */
[----:B------:R2:W-:Y:S04]  /*2520*/  STL [R1], RZ ;  /* 0x000000ff01007387 */ /* 0x0005e80000100800 */
        /* <DEDUP_REMOVED lines=14> */
[----:B------:R2:W-:Y:S01]  /*2610*/  STL [R1+0x3c], RZ ;  /* 0x00003cff01007387 */ /* 0x0005e20000100800 */
[----:B------:R-:W-:Y:S05]  /*2620*/  @!P0 BRA `(.L_x_13) ;  /* 0x0000004000188947 */ /* 0x000fea0003800000 */
[----:B------:R-:W-:-:S06]  /*2630*/  UISETP.NE.AND UP0, UPT, UR8, 0x3, UPT ;  /* 0x000000030800788c */ /* 0x000fcc000bf05270 */
[----:B------:R-:W-:-:S13]  /*2640*/  PLOP3.LUT P1, PT, PT, PT, UP0, 0x80, 0x0 ;  /* 0x000000000000781c */ /* 0x000fda0003f2f008 */
[----:B------:R-:W-:Y:S05]  /*2650*/  @!P1 BRA `(.L_x_14) ;  /* 0x0000000000049947 */ /* 0x000fea0003800000 */
[----:B------:R-:W-:Y:S01]  /*2660*/  BPT.TRAP 0x1 ;  /* 0x000000040000795c */ /* 0x000fe20000300000 */
.L_x_14:
[----:B------:R-:W-:Y:S01]  /*2670*/  ULEA UR12, UR5, UR9, 0x3 ;  /* 0x00000009050c7291 */ /* 0x000fe2000f8e183f */
[----:B------:R-:W-:-:S05]  /*2680*/  IMAD.U32 R0, RZ, RZ, UR4 ;  /* 0x00000004ff007e24 */ /* 0x000fca000f8e00ff */
[----:B------:R-:W-:-:S04]  /*2690*/  SHF.L.U32 R0, R0, 0x1f, RZ ;  /* 0x0000001f00007819 */ /* 0x000fc800000006ff */
[----:B------:R0:W1:Y:S01]  /*26a0*/  SYNCS.PHASECHK.TRANS64.TRYWAIT P0, [UR12], R0 ;  /* 0x00000000ff0075a7 */ /* 0x000062000800014c */
[----:B------:R-:W-:Y:S05]  /*26b0*/  @!P1 BRA `(.L_x_15) ;  /* 0x0000000000049947 */ /* 0x000fea0003800000 */
[----:B------:R-:W-:Y:S01]  /*26c0*/  BPT.TRAP 0x1 ;  /* 0x000000040000795c */ /* 0x000fe20000300000 */
.L_x_15:
[----:B------:R3:W-:Y:S01]  /*26d0*/  STL [R1+0x34c], RZ ;  /* 0x00034cff01007387 */ /* 0x0007e20000100800 */
[----:B------:R-:W-:Y:S01]  /*26e0*/  UMOV UR6, 0x4 ;  /* 0x0000000400067882 */ /* 0x000fe20000000000 */
[----:B-1----:R-:W-:Y:S05]  /*26f0*/  @P0 BRA `(.L_x_16) ;  /* 0x0000000000080947 */ /* 0x002fea0003800000 */
[----:B------:R-:W1:Y:S02]  /*2700*/  SYNCS.PHASECHK.TRANS64.TRYWAIT P0, [UR12], R0 ;  /* 0x00000000ff0075a7 */ /* 0x000e64000800014c */
[----:B-1----:R-:W-:Y:S05]  /*2710*/  @!P0 BRA `(.L_x_17) ;  /* 0x000001e4007c8947 */ /* 0x002fea0003800000 */
.L_x_16:
[----:B------:R-:W-:Y:S01]  /*2720*/  UIADD3 UR12, UR9, 0x18100, URZ ;  /* 0x00018100090c7890 */ /* 0x000fe2000fffe03f */
[----:B------:R-:W-:Y:S01]  /*2730*/  WARPGROUP.ARRIVE ;  /* 0x00000000000079c5 */ /* 0x000fe20000000000 */
[----:B------:R-:W-:Y:S01]  /*2740*/  ULOP3.LUT UR43, UR10, 0x10000, URZ, 0xfc, !UPT ;  /* 0x000100000a2b7892 */ /* 0x000fe2000f8efc3f */
[----:B------:R-:W-:Y:S01]  /*2750*/  STL [R1+0x348], RZ ;  /* 0x000348ff01007387 */ /* 0x000fe20000100800 */
[----:B------:R-:W-:Y:S01]  /*2760*/  USHF.R.U32.HI UR12, URZ, 0x4, UR12 ;  /* 0x000000043f0c7899 */ /* 0x000fe2000801160c */
[----:B------:R-:W-:Y:S01]  /*2770*/  CS2R R236, SRZ ;  /* 0x0000000000ec7805 */ /* 0x000fe2000001ff00 */
[----:B------:R-:W-:Y:S01]  /*2780*/  ULEA UR43, UR5, UR43, 0xb ;  /* 0x0000002b052b7291 */ /* 0x000fe2000f8e583f */
[----:B------:R-:W-:Y:S01]  /*2790*/  STL [R1+0x344], RZ ;  /* 0x000344ff01007387 */ /* 0x000fe20000100800 */
[----:B------:R-:W-:Y:S01]  /*27a0*/  ULOP3.LUT UR12, UR12, 0x3fff, URZ, 0xc0, !UPT ;  /* 0x00003fff0c0c7892 */ /* 0x000fe2000f8ec03f */
[----:B------:R-:W-:Y:S01]  /*27b0*/  CS2R R234, SRZ ;  /* 0x0000000000ea7805 */ /* 0x000fe2000001ff00 */
[----:B------:R-:W-:Y:S01]  /*27c0*/  UMOV UR13, 0x40000040 ;  /* 0x40000040000d7882 */ /* 0x000fe20000000000 */
[----:B------:R-:W-:Y:S01]  /*27d0*/  UMOV UR15, 0x40000040 ;  /* 0x40000040000f7882 */ /* 0x000fe20000000000 */
[----:B------:R-:W-:Y:S01]  /*27e0*/  ULOP3.LUT UR12, UR12, 0x10000, URZ, 0xfc, !UPT ;  /* 0x000100000c0c7892 */ /* 0x000fe2000f8efc3f */
[----:B------:R-:W-:Y:S01]  /*27f0*/  STL [R1+0x340], RZ ;  /* 0x000340ff01007387 */ /* 0x000fe20000100800 */
[----:B------:R-:W-:Y:S01]  /*2800*/  UMOV UR17, UR13 ;  /* 0x0000000d00117c82 */ /* 0x000fe20008000000 */
[----:B------:R-:W-:Y:S01]  /*2810*/  UMOV UR19, 0x40000040 ;  /* 0x4000004000137882 */ /* 0x000fe20000000000 */
[----:B------:R-:W-:Y:S01]  /*2820*/  UIMAD UR44, UR5, 0x700, UR12 ;  /* 0x00000700052c78a4 */ /* 0x000fe2000f8e020c */
[----:B------:R-:W-:Y:S01]  /*2830*/  STL [R1+0x33c], RZ ;  /* 0x00033cff01007387 */ /* 0x000fe20000100800 */
[----:B------:R-:W-:Y:S01]  /*2840*/  UMOV UR21, UR13 ;  /* 0x0000000d00157c82 */ /* 0x000fe20008000000 */
[----:B------:R-:W-:Y:S01]  /*2850*/  UMOV UR12, UR43 ;  /* 0x0000002b000c7c82 */ /* 0x000fe20008000000 */
[----:B------:R-:W-:Y:S01]  /*2860*/  UIADD3 UR18, UR44, 0x100, URZ ;  /* 0x000001002c127890 */ /* 0x000fe2000fffe03f */
[----:B------:R-:W-:Y:S01]  /*2870*/  STL [R1+0x338], RZ ;  /* 0x000338ff01007387 */ /* 0x000fe20000100800 */
[----:B------:R-:W-:Y:S01]  /*2880*/  UMOV UR16, UR12 ;  /* 0x0000000c00107c82 */ /* 0x000fe20008000000 */
[----:B------:R-:W-:Y:S01]  /*2890*/  UMOV UR14, UR44 ;  /* 0x0000002c000e7c82 */ /* 0x000fe20008000000 */
[----:B------:R-:W-:Y:S01]  /*28a0*/  UIADD3 UR22, UR44, 0x200, URZ ;  /* 0x000002002c167890 */ /* 0x000fe2000fffe03f */
[----:B------:R-:W-:Y:S01]  /*28b0*/  QGMMA.64x32x32.F32.E4M3.E4M3 R4, gdesc[UR12], RZ, !UPT, gsb0 ;  /* 0x006000000c0479f3 */ /* 0x000fe2000c0008ff */
[----:B------:R-:W-:Y:S01]  /*28c0*/  UMOV UR20, UR12 ;  /* 0x0000000c00147c82 */ /* 0x000fe20008000000 */
[----:B------:R-:W-:Y:S01]  /*28d0*/  UMOV UR23, 0x40000040 ;  /* 0x4000004000177882 */ /* 0x000fe20000000000 */
[----:B------:R-:W-:Y:S01]  /*28e0*/  UIADD3 UR26, UR44, 0x300, URZ ;  /* 0x000003002c1a7890 */ /* 0x000fe2000fffe03f */
[----:B------:R-:W-:Y:S01]  /*28f0*/  STL [R1+0x334], RZ ;  /* 0x000334ff01007387 */ /* 0x000fe20000100800 */
[----:B------:R-:W-:Y:S01]  /*2900*/  UMOV UR24, UR12 ;  /* 0x0000000c00187c82 */ /* 0x000fe20008000000 */
        /* <DEDUP_REMOVED lines=17> */
[----:B------:R-:W-:Y:S01]  /*2a20*/  STL [R1+0x324], RZ ;  /* 0x000324ff01007387 */ /* 0x000fe20000100800 */
[----:B------:R-:W-:-:S02]  /*2a30*/  CS2R R232, SRZ ;  /* 0x0000000000e87805 */ /* 0x000fc4000001ff00 */
[----:B------:R-:W-:Y:S02]  /*2a40*/  CS2R R22, SRZ ;  /* 0x0000000000167805 */ /* 0x000fe4000001ff00 */
[----:B------:R-:W-:Y:S01]  /*2a50*/  CS2R R20, SRZ ;  /* 0x0000000000147805 */ /* 0x000fe2000001ff00 */
[----:B------:R-:W-:Y:S01]  /*2a60*/  STL [R1+0x320], RZ ;  /* 0x000320ff01007387 */ /* 0x000fe20000100800 */
[----:B01----:R-:W-:Y:S01]  /*2a70*/  IMAD.MOV.U32 R0, RZ, RZ, RZ ;  /* 0x000000ffff007224 */ /* 0x003fe200078e00ff */
[----:B------:R-:W-:Y:S02]  /*2a80*/  CS2R R2, SRZ ;  /* 0x0000000000027805 */ /* 0x000fe4000001ff00 */
        /* <DEDUP_REMOVED lines=8> */
[----:B------:R-:W-:-:S02]  /*2b10*/  WARPGROUP.DEPBAR.LE gsb0, 0x0 ;  /* 0x00008000000079c5 */ /* 0x000fc40000010000 */
[----:B------:R-:W-:Y:S01]  /*2b20*/  WARPGROUP.ARRIVE ;  /* 0x00000000000079c5 */ /* 0x000fe20000000000 */
[----:B------:R-:W-:Y:S04]  /*2b30*/  STL [R1+0x2fc], RZ ;  /* 0x0002fcff01007387 */ /* 0x000fe80000100800 */
[----:B------:R-:W-:Y:S01]  /*2b40*/  STL [R1+0x2f8], RZ ;  /* 0x0002f8ff01007387 */ /* 0x000fe20000100800 */
[----:B------:R-:W-:Y:S01]  /*2b50*/  QGMMA.64x32x32.F32.E4M3.E4M3 R200, gdesc[UR16], RZ, !UPT, gsb0 ;  /* 0x0060000010c879f3 */ /* 0x000fe2000c0008ff */
[----:B------:R-:W-:Y:S02]  /*2b60*/  UIADD3 UR16, UR43, 0x400, URZ ;  /* 0x000004002b107890 */ /* 0x000fe4000fffe03f */
        /* <DEDUP_REMOVED lines=19> */
[----:B------:R-:W-:Y:S03]  /*2ca0*/  QGMMA.64x32x32.F32.E4M3.E4M3 R168, gdesc[UR20], RZ, !UPT, gsb0 ;  /* 0x0060000014a879f3 */ /* 0x000fe6000c0008ff */
        /* <DEDUP_REMOVED lines=80> */
[----:B------:R-:W-:Y:S01]  /*31b0*/  UMOV UR36, UR16 ;  /* 0x0000001000247c82 */ /* 0x000fe20008000000 */
[----:B------:R-:W-:Y:S01]  /*31c0*/  UMOV UR37, 0x40000040 ;  /* 0x4000004000257882 */ /* 0x000fe20000000000 */
[----:B------:R-:W-:Y:S01]  /*31d0*/  UMOV UR32, UR36 ;  /* 0x0000002400207c82 */ /* 0x000fe20008000000 */
        /* <DEDUP_REMOVED lines=28> */
[----:B------:R-:W-:Y:S01]  /*33a0*/  UIADD3 UR38, UR44, 0x602, URZ ;  /* 0x000006022c267890 */ /* 0x000fe2000fffe03f */
[----:B------:R-:W-:Y:S01]  /*33b0*/  UMOV UR39, 0x40000040 ;  /* 0x4000004000277882 */ /* 0x000fe20000000000 */
        /* <DEDUP_REMOVED lines=92> */
[----:B------:R-:W-:-:S06]  /*3980*/  WARPGROUP.ARRIVE ;  /* 0x00000000000079c5 */ /* 0x000fcc0000000000 */
[----:B------:R-:W-:Y:S01]  /*3990*/  QGMMA.64x32x32.F32.E4M3.E4M3 R184, gdesc[UR16], RZ, !UPT, gsb0 ;  /* 0x0060000010b879f3 */ /* 0x000fe2000c0008ff */
[----:B------:R-:W-:Y:S02]  /*39a0*/  UIADD3 UR16, UR43, 0x2, URZ ;  /* 0x000000022b107890 */ /* 0x000fe4000fffe03f */
[----:B------:R-:W-:Y:S01]  /*39b0*/  UIADD3 UR18, UR44, 0x102, URZ ;  /* 0x000001022c127890 */ /* 0x000fe2000fffe03f */
[----:B------:R-:W-:Y:S01]  /*39c0*/  UMOV UR19, 0x40000040 ;  /* 0x4000004000137882 */ /* 0x000fe20000000000 */
[----:B------:R-:W-:Y:S02]  /*39d0*/  WARPGROUP.DEPBAR.LE gsb0, 0x0 ;  /* 0x00008000000079c5 */ /* 0x000fe40000010000 */
[----:B------:R-:W-:-:S06]  /*39e0*/  WARPGROUP.ARRIVE ;  /* 0x00000000000079c5 */ /* 0x000fcc0000000000 */
[----:B------:R-:W-:Y:S01]  /*39f0*/  QGMMA.64x32x32.F32.E4M3.E4M3 R216, gdesc[UR12], RZ, !UPT, gsb0 ;  /* 0x006000000cd879f3 */ /* 0x000fe2000c0008ff */
[----:B------:R-:W-:Y:S01]  /*3a00*/  UIADD3 UR14, UR44, 0x2, URZ ;  /* 0x000000022c0e7890 */ /* 0x000fe2000fffe03f */
[----:B------:R-:W-:Y:S01]  /*3a10*/  UMOV UR12, UR16 ;  /* 0x00000010000c7c82 */ /* 0x000fe20008000000 */
[----:B------:R-:W-:Y:S01]  /*3a20*/  UMOV UR13, 0x40000040 ;  /* 0x40000040000d7882 */ /* 0x000fe20000000000 */
        /* <DEDUP_REMOVED lines=13> */
[----:B------:R-:W-:-:S02]  /*3b00*/  WARPGROUP.DEPBAR.LE gsb0, 0x0 ;  /* 0x00008000000079c5 */ /* 0x000fc40000010000 */
[----:B------:R-:W-:-:S06]  /*3b10*/  WARPGROUP.ARRIVE ;  /* 0x00000000000079c5 */ /* 0x000fcc0000000000 */
[----:B------:R-:W-:Y:S03]  /*3b20*/  QGMMA.64x32x32.F32.E4M3.E4M3 R4, gdesc[UR12], R4, gsb0 ;  /* 0x006000000c0479f3 */ /* 0x000fe60008000804 */
[----:B------:R-:W-:Y:S02]  /*3b30*/  WARPGROUP.DEPBAR.LE gsb0, 0x0 ;  /* 0x00008000000079c5 */ /* 0x000fe40000010000 */
[----:B------:R-:W-:-:S06]  /*3b40*/  WARPGROUP.ARRIVE ;  /* 0x00000000000079c5 */ /* 0x000fcc0000000000 */
[----:B------:R-:W-:Y:S01]  /*3b50*/  QGMMA.64x32x32.F32.E4M3.E4M3 R200, gdesc[UR16], R200, gsb0 ;  /* 0x0060000010c879f3 */ /* 0x000fe200080008c8 */
[----:B------:R-:W-:Y:S02]  /*3b60*/  UIADD3 UR16, UR43, 0x402, URZ ;  /* 0x000004022b107890 */ /* 0x000fe4000fffe03f */
[----:B------:R-:W-:Y:S02]  /*3b70*/  WARPGROUP.DEPBAR.LE gsb0, 0x0 ;  /* 0x00008000000079c5 */ /* 0x000fe40000010000 */
[----:B------:R-:W-:-:S06]  /*3b80*/  WARPGROUP.ARRIVE ;  /* 0x00000000000079c5 */ /* 0x000fcc0000000000 */
[----:B------:R-:W-:Y:S03]  /*3b90*/  QGMMA.64x32x32.F32.E4M3.E4M3 R168, gdesc[UR20], R168, gsb0 ;  /* 0x0060000014a879f3 */ /* 0x000fe600080008a8 */
        /* <DEDUP_REMOVED lines=11> */
[----:B------:R-:W-:Y:S01]  /*3c50*/  QGMMA.64x32x32.F32.E4M3.E4M3 R40, gdesc[UR36], R40, gsb0 ;  /* 0x00600000242879f3 */ /* 0x000fe20008000828 */
        /* <DEDUP_REMOVED lines=16> */
[----:B------:R-:W-:Y:S01]  /*3d60*/  QGMMA.64x32x32.F32.E4M3.E4M3 R24, gdesc[UR36], R24, gsb0 ;  /* 0x00600000241879f3 */ /* 0x000fe20008000818 */
[----:B------:R-:W-:Y:S01]  /*3d70*/  UIADD3 UR38, UR44, 0x604, URZ ;  /* 0x000006042c267890 */ /* 0x000fe2000fffe03f */
[----:B------:R-:W-:Y:S01]  /*3d80*/  UMOV UR39, 0x40000040 ;  /* 0x4000004000277882 */ /* 0x000fe20000000000 */
[----:B------:R-:W-:Y:S02]  /*3d90*/  WARPGROUP.DEPBAR.LE gsb0, 0x0 ;  /* 0x00008000000079c5 */ /* 0x000fe40000010000 */
        /* <DEDUP_REMOVED lines=22> */
[----:B------:R-:W-:Y:S02]  /*3f00*/  UIADD3 UR16, UR43, 0x4, URZ ;  /* 0x000000042b107890 */ /* 0x000fe4000fffe03f */
[----:B------:R-:W-:Y:S01]  /*3f10*/  UIADD3 UR18, UR44, 0x104, URZ ;  /* 0x000001042c127890 */ /* 0x000fe2000fffe03f */
[----:B------:R-:W-:Y:S01]  /*3f20*/  UMOV UR19, 0x40000040 ;  /* 0x4000004000137882 */ /* 0x000fe20000000000 */
[----:B------:R-:W-:Y:S02]  /*3f30*/  WARPGROUP.DEPBAR.LE gsb0, 0x0 ;  /* 0x00008000000079c5 */ /* 0x000fe40000010000 */
[----:B------:R-:W-:-:S06]  /*3f40*/  WARPGROUP.ARRIVE ;  /* 0x00000000000079c5 */ /* 0x000fcc0000000000 */
[----:B------:R-:W-:Y:S01]  /*3f50*/  QGMMA.64x32x32.F32.E4M3.E4M3 R216, gdesc[UR12], R216, gsb0 ;  /* 0x006000000cd879f3 */ /* 0x000fe200080008d8 */
        /* <DEDUP_REMOVED lines=83> */
[----:B------:R-:W-:Y:S01]  /*4490*/  UMOV UR19, 0x40000040 ;  /* 0x4000004000137882 */ /* 0x000fe20000000000 */
[----:B------:R-:W-:Y:S02]  /*44a0*/  UMOV UR21, UR17 ;  /* 0x0000001100157c82 */ /* 0x000fe40008000000 */
        /* <DEDUP_REMOVED lines=9> */
[----:B------:R-:W-:Y:S01]  /*4540*/  UIADD3 UR43, UR43, 0x406, URZ ;  /* 0x000004062b2b7890 */ /* 0x000fe2000fffe03f */
[----:B------:R-:W-:-:S02]  /*4550*/  WARPGROUP.DEPBAR.LE gsb0, 0x0 ;  /* 0x00008000000079c5 */ /* 0x000fc40000010000 */
[----:B------:R-:W-:-:S06]  /*4560*/  WARPGROUP.ARRIVE ;  /* 0x00000000000079c5 */ /* 0x000fcc0000000000 */
[----:B------:R-:W-:Y:S01]  /*4570*/  QGMMA.64x32x32.F32.E4M3.E4M3 R216, gdesc[UR12], R216, gsb0 ;  /* 0x006000000cd879f3 */ /* 0x000fe200080008d8 */
[----:B------:R-:W-:Y:S01]  /*4580*/  UIADD3 UR14, UR44, 0x306, URZ ;  /* 0x000003062c0e7890 */ /* 0x000fe2000fffe03f */
[----:B------:R-:W-:Y:S01]  /*4590*/  UMOV UR12, UR16 ;  /* 0x00000010000c7c82 */ /* 0x000fe20008000000 */
[----:B------:R-:W-:Y:S01]  /*45a0*/  UMOV UR13, UR17 ;  /* 0x00000011000d7c82 */ /* 0x000fe20008000000 */
[----:B------:R-:W-:Y:S01]  /*45b0*/  UMOV UR15, 0x40000040 ;  /* 0x40000040000f7882 */ /* 0x000fe20000000000 */
[----:B------:R-:W-:Y:S02]  /*45c0*/  WARPGROUP.DEPBAR.LE gsb0, 0x0 ;  /* 0x00008000000079c5 */ /* 0x000fe40000010000 */
[----:B------:R-:W-:-:S06]  /*45d0*/  WARPGROUP.ARRIVE ;  /* 0x00000000000079c5 */ /* 0x000fcc0000000000 */
[----:B------:R-:W-:Y:S03]  /*45e0*/  QGMMA.64x32x32.F32.E4M3.E4M3 R4, gdesc[UR16], R4, gsb0 ;  /* 0x00600000100479f3 */ /* 0x000fe60008000804 */
[----:B------:R-:W-:Y:S02]  /*45f0*/  WARPGROUP.DEPBAR.LE gsb0, 0x0 ;  /* 0x00008000000079c5 */ /* 0x000fe40000010000 */
[----:B------:R-:W-:Y:S01]  /*4600*/  WARPGROUP.ARRIVE ;  /* 0x00000000000079c5 */ /* 0x000fe20000000000 */
[----:B------:R0:W-:Y:S04]  /*4610*/  STL.64 [R1], R4 ;  /* 0x0000000401007387 */ /* 0x0001e80000100a00 */
[----:B------:R1:W-:Y:S01]  /*4620*/  STL.64 [R1+0x8], R6 ;  /* 0x0000080601007387 */ /* 0x0003e20000100a00 */
[----:B------:R-:W-:Y:S03]  /*4630*/  QGMMA.64x32x32.F32.E4M3.E4M3 R200, gdesc[UR20], R200, gsb0 ;  /* 0x0060000014c879f3 */ /* 0x000fe600080008c8 */
[----:B------:R4:W-:Y:S04]  /*4640*/  STL.64 [R1+0x10], R8 ;  /* 0x0000100801007387 */ /* 0x0009e80000100a00 */
[----:B------:R5:W-:Y:S01]  /*4650*/  STL.64 [R1+0x18], R10 ;  /* 0x0000180a01007387 */ /* 0x000be20000100a00 */
[----:B0-----:R-:W-:-:S03]  /*4660*/  CS2R R4, SRZ ;  /* 0x0000000000047805 */ /* 0x001fc6000001ff00 */
[----:B------:R0:W-:Y:S01]  /*4670*/  STL.64 [R1+0x20], R12 ;  /* 0x0000200c01007387 */ /* 0x0001e20000100a00 */
[----:B-1----:R-:W-:-:S03]  /*4680*/  CS2R R6, SRZ ;  /* 0x0000000000067805 */ /* 0x002fc6000001ff00 */
[----:B------:R1:W-:Y:S01]  /*4690*/  STL.64 [R1+0x28], R14 ;  /* 0x0000280e01007387 */ /* 0x0003e20000100a00 */
[----:B----4-:R-:W-:-:S03]  /*46a0*/  CS2R R8, SRZ ;  /* 0x0000000000087805 */ /* 0x010fc6000001ff00 */
[----:B------:R4:W-:Y:S01]  /*46b0*/  STL.64 [R1+0x30], R16 ;  /* 0x0000301001007387 */ /* 0x0009e20000100a00 */
[----:B-----5:R-:W-:-:S03]  /*46c0*/  CS2R R10, SRZ ;  /* 0x00000000000a7805 */ /* 0x020fc6000001ff00 */
[----:B------:R5:W-:Y:S01]  /*46d0*/  STL.64 [R1+0x38], R18 ;  /* 0x0000381201007387 */ /* 0x000be20000100a00 */
[----:B0-----:R-:W-:Y:S02]  /*46e0*/  IMAD.MOV.U32 R13, RZ, RZ, R19 ;  /* 0x000000ffff0d7224 */ /* 0x001fe400078e0013 */
[----:B------:R-:W-:Y:S01]  /*46f0*/  IMAD.MOV.U32 R12, RZ, RZ, RZ ;  /* 0x000000ffff0c7224 */ /* 0x000fe200078e00ff */
[----:B------:R0:W-:Y:S01]  /*4700*/  STL [R1+0x4c], RZ ;  /* 0x00004cff01007387 */ /* 0x0001e20000100800 */
[----:B-1----:R-:W-:-:S03]  /*4710*/  CS2R R14, SRZ ;  /* 0x00000000000e7805 */ /* 0x002fc6000001ff00 */
[----:B------:R0:W-:Y:S01]  /*4720*/  STL [R1+0x48], RZ ;  /* 0x000048ff01007387 */ /* 0x0001e20000100800 */
[----:B----4-:R-:W-:-:S03]  /*4730*/  CS2R R16, SRZ ;  /* 0x0000000000107805 */ /* 0x010fc6000001ff00 */
[----:B------:R0:W-:Y:S01]  /*4740*/  STL [R1+0x44], RZ ;  /* 0x000044ff01007387 */ /* 0x0001e20000100800 */
[----:B-----5:R-:W-:-:S03]  /*4750*/  CS2R R18, SRZ ;  /* 0x0000000000127805 */ /* 0x020fc6000001ff00 */
[----:B------:R0:W-:Y:S01]  /*4760*/  STL [R1+0x40], RZ ;  /* 0x000040ff01007387 */ /* 0x0001e20000100800 */
[----:B------:R-:W-:Y:S02]  /*4770*/  WARPGROUP.DEPBAR.LE gsb0, 0x0 ;  /* 0x00008000000079c5 */ /* 0x000fe40000010000 */
[----:B------:R-:W-:-:S06]  /*4780*/  WARPGROUP.ARRIVE ;  /* 0x00000000000079c5 */ /* 0x000fcc0000000000 */
[----:B------:R-:W-:Y:S03]  /*4790*/  QGMMA.64x32x32.F32.E4M3.E4M3 R168, gdesc[UR24], R168, gsb0 ;  /* 0x0060000018a879f3 */ /* 0x000fe600080008a8 */
[----:B------:R-:W-:Y:S02]  /*47a0*/  WARPGROUP.DEPBAR.LE gsb0, 0x0 ;  /* 0x00008000000079c5 */ /* 0x000fe40000010000 */
[----:B------:R-:W-:-:S06]  /*47b0*/  WARPGROUP.ARRIVE ;  /* 0x00000000000079c5 */ /* 0x000fcc0000000000 */
[----:B------:R-:W-:Y:S01]  /*47c0*/  QGMMA.64x32x32.F32.E4M3.E4M3 R136, gdesc[UR12], R136, gsb0 ;  /* 0x006000000c8879f3 */ /* 0x000fe20008000888 */
[----:B------:R-:W-:Y:S02]  /*47d0*/  ULDC UR12, c[0x0][0x50c] ;  /* 0x00014300000c7ab9 */ /* 0x000fe40000000800 */
[----:B------:R-:W-:Y:S01]  /*47e0*/  UISETP.NE.AND UP0, UPT, UR12, 0x4, UPT ;  /* 0x000000040c00788c */ /* 0x000fe2000bf05270 */
        /* <DEDUP_REMOVED lines=35> */
[----:B------:R-:W-:-:S06]  /*4a20*/  USEL UR12, URZ, 0x1, UP0 ;  /* 0x000000013f0c7887 */ /* 0x000fcc0008000000 */
[----:B------:R-:W-:Y:S01]  /*4a30*/  ISETP.NE.AND P0, PT, RZ, UR12, PT ;  /* 0x0000000cff007c0c */ /* 0x000fe2000bf05270 */
        /* <DEDUP_REMOVED lines=10> */
[----:B0-----:R-:W-:Y:S05]  /*4ae0*/  @!P0 BRA `(.L_x_18) ;  /* 0x0000001800d08947 */ /* 0x001fea0003800000 */
[----:B------:R-:W-:Y:S01]  /*4af0*/  FADD R17, RZ, R13 ;  /* 0x0000000dff117221 */ /* 0x000fe20000000000 */
[----:B------:R-:W-:-:S01]  /*4b00*/  FADD R13, RZ, R228 ;  /* 0x000000e4ff0d7221 */ /* 0x000fc20000000000 */
[----:B------:R-:W4:Y:S04]  /*4b10*/  LDL R11, [R1+0x4] ;  /* 0x00000400010b7983 */ /* 0x000f280000100800 */
[----:B------:R-:W5:Y:S04]  /*4b20*/  LDL R10, [R1+0x8] ;  /* 0x00000800010a7983 */ /* 0x000f680000100800 */
[----:B------:R-:W2:Y:S04]  /*4b30*/  LDL R9, [R1+0xc] ;  /* 0x00000c0001097983 */ /* 0x000ea80000100800 */
[----:B------:R-:W3:Y:S04]  /*4b40*/  LDL R8, [R1+0x10] ;  /* 0x0000100001087983 */ /* 0x000ee80000100800 */
        /* <DEDUP_REMOVED lines=10> */
[----:B------:R-:W3:Y:S01]  /*4bf0*/  LDL R12, [R1] ;  /* 0x00000000010c7983 */ /* 0x000ee20000100800 */
[----:B------:R-:W-:-:S01]  /*4c00*/  FADD R18, RZ, R216 ;  /* 0x000000d8ff127221 */ /* 0x000fc20000000000 */
[----:B------:R-:W-:Y:S01]  /*4c10*/  FADD R19, RZ, R217 ;  /* 0x000000d9ff137221 */ /* 0x000fe20000000000 */
[----:B------:R-:W-:-:S01]  /*4c20*/  FADD R20, RZ, R218 ;  /* 0x000000daff147221 */ /* 0x000fc20000000000 */
[----:B------:R0:W-:Y:S01]  /*4c30*/  STL [R1+0x40], R13 ;  /* 0x0000400d01007387 */ /* 0x0001e20000100800 */
[----:B------:R-:W-:-:S01]  /*4c40*/  FADD R21, RZ, R219 ;  /* 0x000000dbff157221 */ /* 0x000fc20000000000 */
[----:B------:R-:W-:Y:S01]  /*4c50*/  FADD R22, RZ, R220 ;  /* 0x000000dcff167221 */ /* 0x000fe20000000000 */
[----:B------:R-:W-:-:S01]  /*4c60*/  FADD R23, RZ, R221 ;  /* 0x000000ddff177221 */ /* 0x000fc20000000000 */
[----:B------:R-:W-:Y:S01]  /*4c70*/  FADD R232, RZ, R222 ;  /* 0x000000deffe87221 */ /* 0x000fe20000000000 */
[----:B------:R-:W-:-:S01]  /*4c80*/  FADD R233, RZ, R223 ;  /* 0x000000dfffe97221 */ /* 0x000fc20000000000 */
[----:B------:R-:W-:Y:S01]  /*4c90*/  FADD R234, RZ, R224 ;  /* 0x000000e0ffea7221 */ /* 0x000fe20000000000 */
[----:B------:R-:W-:-:S01]  /*4ca0*/  FADD R235, RZ, R225 ;  /* 0x000000e1ffeb7221 */ /* 0x000fc20000000000 */
[----:B------:R-:W-:Y:S01]  /*4cb0*/  FADD R236, RZ, R226 ;  /* 0x000000e2ffec7221 */ /* 0x000fe20000000000 */
[----:B------:R-:W-:-:S01]  /*4cc0*/  FADD R237, RZ, R227 ;  /* 0x000000e3ffed7221 */ /* 0x000fc20000000000 */
[----:B0-----:R-:W-:Y:S01]  /*4cd0*/  FADD R13, RZ, R229 ;  /* 0x000000e5ff0d7221 */ /* 0x001fe20000000000 */
[----:B------:R-:W-:-:S04]  /*4ce0*/  UMOV UR6, URZ ;  /* 0x0000003f00067c82 */ /* 0x000fc80008000000 */
[----:B------:R0:W-:Y:S02]  /*4cf0*/  STL [R1+0x44], R13 ;  /* 0x0000440d01007387 */ /* 0x0001e40000100800 */
[----:B0-----:R-:W-:-:S05]  /*4d00*/  FADD R13, RZ, R230 ;  /* 0x000000e6ff0d7221 */ /* 0x001fca0000000000 */
        /* <DEDUP_REMOVED lines=28> */
[----:B------:R0:W-:Y:S01]  /*4ed0*/  STL [R1+0x80], R13 ;  /* 0x0000800d01007387 */ /* 0x0001e20000100800 */
[----:B----4-:R-:W-:-:S01]  /*4ee0*/  FADD R11, RZ, R11 ;  /* 0x0000000bff0b7221 */ /* 0x010fc20000000000 */
[----:B-----5:R-:W-:Y:S01]  /*4ef0*/  FADD R10, RZ, R10 ;  /* 0x0000000aff0a7221 */ /* 0x020fe20000000000 */
[----:B--2---:R-:W-:-:S01]  /*4f00*/  FADD R9, RZ, R9 ;  /* 0x00000009ff097221 */ /* 0x004fc20000000000 */
[----:B0-----:R-:W-:Y:S01]  /*4f10*/  FADD R13, RZ, R213 ;  /* 0x000000d5ff0d7221 */ /* 0x001fe20000000000 */
[----:B---3--:R-:W-:-:S04]  /*4f20*/  FADD R8, RZ, R8 ;  /* 0x00000008ff087221 */ /* 0x008fc80000000000 */
[----:B------:R0:W-:Y:S01]  /*4f30*/  STL [R1+0x84], R13 ;  /* 0x0000840d01007387 */ /* 0x0001e20000100800 */
[----:B------:R-:W-:-:S01]  /*4f40*/  FADD R7, RZ, R7 ;  /* 0x00000007ff077221 */ /* 0x000fc20000000000 */
[----:B------:R-:W-:Y:S01]  /*4f50*/  FADD R6, RZ, R6 ;  /* 0x00000006ff067221 */ /* 0x000fe20000000000 */
[----:B------:R-:W-:-:S01]  /*4f60*/  FADD R5, RZ, R5 ;  /* 0x00000005ff057221 */ /* 0x000fc20000000000 */
[----:B0-----:R-:W-:Y:S01]  /*4f70*/  FADD R13, RZ, R214 ;  /* 0x000000d6ff0d7221 */ /* 0x001fe20000000000 */
[----:B------:R-:W-:-:S04]  /*4f80*/  FADD R4, RZ, R4 ;  /* 0x00000004ff047221 */ /* 0x000fc80000000000 */
[----:B------:R0:W-:Y:S01]  /*4f90*/  STL [R1+0x88], R13 ;  /* 0x0000880d01007387 */ /* 0x0001e20000100800 */
[----:B------:R-:W-:-:S01]  /*4fa0*/  FADD R3, RZ, R3 ;  /* 0x00000003ff037221 */ /* 0x000fc20000000000 */
[----:B------:R-:W-:Y:S01]  /*4fb0*/  FADD R2, RZ, R2 ;  /* 0x00000002ff027221 */ /* 0x000fe20000000000 */
[----:B0-----:R-:W-:-:S01]  /*4fc0*/  FADD R13, RZ, R215 ;  /* 0x000000d7ff0d7221 */ /* 0x001fc20000000000 */
[----:B------:R-:W-:Y:S01]  /*4fd0*/  FADD R0, RZ, R0 ;  /* 0x00000000ff007221 */ /* 0x000fe20000000000 */
[----:B------:R-:W-:-:S03]  /*4fe0*/  FADD R14, RZ, R14 ;  /* 0x0000000eff0e7221 */ /* 0x000fc60000000000 */
[----:B------:R0:W-:Y:S01]  /*4ff0*/  STL [R1+0x8c], R13 ;  /* 0x00008c0d01007387 */ /* 0x0001e20000100800 */
[----:B------:R-:W-:-:S01]  /*5000*/  FADD R15, RZ, R15 ;  /* 0x0000000fff0f7221 */ /* 0x000fc20000000000 */
[----:B------:R-:W-:Y:S01]  /*5010*/  FADD R16, RZ, R16 ;  /* 0x00000010ff107221 */ /* 0x000fe20000000000 */
[----:B0-----:R-:W-:-:S01]  /*5020*/  FADD R13, RZ, R184 ;  /* 0x000000b8ff0d7221 */ /* 0x001fc20000000000 */
[----:B------:R-:W-:-:S04]  /*5030*/  FADD R12, RZ, R12 ;  /* 0x0000000cff0c7221 */ /* 0x000fc80000000000 */
        /* <DEDUP_REMOVED lines=351> */
.L_x_18:
[----:B------:R-:W-:Y:S01]  /*6630*/  UIADD3 UR47, UR5, 0x1, URZ ;  /* 0x00000001052f7890 */ /* 0x000fe2000fffe03f */
[----:B------:R-:W-:-:S03]  /*6640*/  UMOV UR13, 0x1 ;  /* 0x00000001000d7882 */ /* 0x000fc60000000000 */
[----:B------:R-:W-:-:S04]  /*6650*/  UISETP.NE.AND UP0, UPT, UR47, 0x3, UPT ;  /* 0x000000032f00788c */ /* 0x000fc8000bf05270 */
[----:B------:R-:W-:Y:S02]  /*6660*/  USEL UR46, URZ, 0x1, UP0 ;  /* 0x000000013f2e7887 */ /* 0x000fe40008000000 */
[----:B------:R-:W-:Y:S02]  /*6670*/  USEL UR47, UR47, URZ, UP0 ;  /* 0x0000003f2f2f7287 */ /* 0x000fe40008000000 */
[----:B------:R-:W-:-:S12]  /*6680*/  ULOP3.LUT UR46, UR4, UR46, URZ, 0x3c, !UPT ;  /* 0x0000002e042e7292 */ /* 0x000fd8000f8e3c3f */
.L_x_13:
[----:B------:R-:W-:-:S04]  /*6690*/  UISETP.LT.AND UP0, UPT, UR11, 0x1, UPT ;  /* 0x000000010b00788c */ /* 0x000fc8000bf01270 */
[----:B------:R-:W-:-:S04]  /*66a0*/  USEL UR14, UR11, 0x1, UP0 ;  /* 0x000000010b0e7887 */ /* 0x000fc80008000000 */
[----:B------:R-:W-:-:S04]  /*66b0*/  UIADD3 UR45, UR11, -UR14, URZ ;  /* 0x8000000e0b2d7290 */ /* 0x000fc8000fffe03f */
[----:B------:R-:W-:-:S06]  /*66c0*/  UISETP.GE.AND UP0, UPT, UR45, 0x1, UPT ;  /* 0x000000012d00788c */ /* 0x000fcc000bf06270 */
[----:B------:R-:W-:-:S13]  /*66d0*/  PLOP3.LUT P0, PT, PT, PT, UP0, 0x80, 0x0 ;  /* 0x000000000000781c */ /* 0x000fda0003f0f008 */
[----:B------:R-:W-:Y:S05]  /*66e0*/  @!P0 BRA `(.L_x_19) ;  /* 0x0000004c00d88947 */ /* 0x000fea0003800000 */
[----:B------:R-:W-:Y:S01]  /*66f0*/  UMOV UR44, UR5 ;  /* 0x00000005002c7c82 */ /* 0x000fe20008000000 */
[----:B------:R-:W-:-:S05]  /*6700*/  ULDC UR43, c[0x0][0x50c] ;  /* 0x00014300002b7ab9 */ /* 0x000fca0000000800 */
.L_x_27:
[----:B------:R-:W-:-:S06]  /*6710*/  UISETP.NE.AND UP0, UPT, UR8, 0x3, UPT ;  /* 0x000000030800788c */ /* 0x000fcc000bf05270 */
[----:B------:R-:W-:-:S13]  /*6720*/  PLOP3.LUT P1, PT, PT, PT, UP0, 0x80, 0x0 ;  /* 0x000000000000781c */ /* 0x000fda0003f2f008 */
[----:B-----5:R-:W-:Y:S05]  /*6730*/  @!P1 BRA `(.L_x_20) ;  /* 0x0000000000049947 */ /* 0x020fea0003800000 */
[----:B------:R-:W-:Y:S01]  /*6740*/  BPT.TRAP 0x1 ;  /* 0x000000040000795c */ /* 0x000fe20000300000 */
.L_x_20:
[----:B------:R-:W1:Y:S01]  /*6750*/  S2UR UR14, SR_CgaCtaId ;  /* 0x00000000000e79c3 */ /* 0x000e620000008800 */
[----:B------:R-:W-:Y:S01]  /*6760*/  UMOV UR9, 0x400 ;  /* 0x0000040000097882 */ /* 0x000fe20000000000 */
[----:B0-----:R-:W-:-:S05]  /*6770*/  IMAD.U32 R13, RZ, RZ, UR46 ;  /* 0x0000002eff0d7e24 */ /* 0x001fca000f8e00ff */
[----:B------:R-:W-:Y:S01]  /*6780*/  SHF.L.U32 R13, R13, 0x1f, RZ ;  /* 0x0000001f0d0d7819 */ /* 0x000fe200000006ff */
[----:B-1----:R-:W-:-:S04]  /*6790*/  ULEA UR9, UR14, UR9, 0x18 ;  /* 0x000000090e097291 */ /* 0x002fc8000f8ec03f */
[----:B------:R-:W-:-:S09]  /*67a0*/  ULEA UR14, UR47, UR9, 0x3 ;  /* 0x000000092f0e7291 */ /* 0x000fd2000f8e183f */
[----:B------:R0:W1:Y:S01]  /*67b0*/  SYNCS.PHASECHK.TRANS64.TRYWAIT P0, [UR14], R13 ;  /* 0x0000000dff0075a7 */ /* 0x000062000800014e */
[----:B------:R-:W-:Y:S05]  /*67c0*/  @!P1 BRA `(.L_x_21) ;  /* 0x0000000000049947 */ /* 0x000fea0003800000 */
[----:B------:R-:W-:Y:S01]  /*67d0*/  BPT.TRAP 0x1 ;  /* 0x000000040000795c */ /* 0x000fe20000300000 */
.L_x_21:
[----:B-1----:R-:W-:Y:S05]  /*67e0*/  @P0 BRA `(.L_x_22) ;  /* 0x0000000000080947 */ /* 0x002fea0003800000 */
[----:B------:R-:W1:Y:S02]  /*67f0*/  SYNCS.PHASECHK.TRANS64.TRYWAIT P0, [UR14], R13 ;  /* 0x0000000dff0075a7 */ /* 0x000e64000800014e */
[----:B-1----:R-:W-:Y:S05]  /*6800*/  @!P0 BRA `(.L_x_23) ;  /* 0x000001a400588947 */ /* 0x002fea0003800000 */
.L_x_22:
[----:B------:R-:W-:Y:S04]  /*6810*/  STL.64 [R1+0x4a0], R234 ;  /* 0x0004a0ea01007387 */ /* 0x000fe80000100a00 */
[----:B------:R-:W-:Y:S04]  /*6820*/  STL.64 [R1+0x498], R232 ;  /* 0x000498e801007387 */ /* 0x000fe80000100a00 */
[----:B------:R-:W-:Y:S04]  /*6830*/  STL.64 [R1+0x490], R230 ;  /* 0x000490e601007387 */ /* 0x000fe80000100a00 */
[----:B------:R-:W-:Y:S04]  /*6840*/  STL.64 [R1+0x488], R228 ;  /* 0x000488e401007387 */ /* 0x000fe80000100a00 */
[----:B------:R-:W-:Y:S04]  /*6850*/  STL.64 [R1+0x480], R226 ;  /* 0x000480e201007387 */ /* 0x000fe80000100a00 */
[----:B------:R-:W-:Y:S04]  /*6860*/  STL.64 [R1+0x478], R224 ;  /* 0x000478e001007387 */ /* 0x000fe80000100a00 */
[----:B------:R-:W-:Y:S04]  /*6870*/  STL.64 [R1+0x470], R222 ;  /* 0x000470de01007387 */ /* 0x000fe80000100a00 */
[----:B------:R1:W-:Y:S04]  /*6880*/  STL.64 [R1+0x468], R220 ;  /* 0x000468dc01007387 */ /* 0x0003e80000100a00 */
[----:B-1----:R-:W4:Y:S04]  /*6890*/  LDL.LU.64 R220, [R1] ;  /* 0x0000000001dc7983 */ /* 0x002f280000300a00 */
[----:B------:R-:W4:Y:S04]  /*68a0*/  LDL.LU.64 R222, [R1+0x8] ;  /* 0x0000080001de7983 */ /* 0x000f280000300a00 */
[----:B------:R-:W4:Y:S04]  /*68b0*/  LDL.LU.64 R224, [R1+0x10] ;  /* 0x0000100001e07983 */ /* 0x000f280000300a00 */
[----:B------:R-:W4:Y:S04]  /*68c0*/  LDL.LU.64 R226, [R1+0x18] ;  /* 0x0000180001e27983 */ /* 0x000f280000300a00 */
[----:B------:R-:W4:Y:S04]  /*68d0*/  LDL.LU.64 R228, [R1+0x20] ;  /* 0x0000200001e47983 */ /* 0x000f280000300a00 */
[----:B------:R-:W4:Y:S04]  /*68e0*/  LDL.LU.64 R230, [R1+0x28] ;  /* 0x0000280001e67983 */ /* 0x000f280000300a00 */
[----:B------:R-:W4:Y:S04]  /*68f0*/  LDL.LU.64 R232, [R1+0x30] ;  /* 0x0000300001e87983 */ /* 0x000f280000300a00 */
[----:B------:R-:W4:Y:S01]  /*6900*/  LDL.LU.64 R234, [R1+0x38] ;  /* 0x0000380001ea7983 */ /* 0x000f220000300a00 */
[----:B------:R-:W-:-:S02]  /*6910*/  UIADD3 UR14, UR9, 0x18100, URZ ;  /* 0x00018100090e7890 */ /* 0x000fc4000fffe03f */
[----:B------:R-:W-:Y:S01]  /*6920*/  UISETP.NE.AND UP0, UPT, UR12, URZ, UPT ;  /* 0x0000003f0c00728c */ /* 0x000fe2000bf05270 */
[----:B------:R-:W-:Y:S01]  /*6930*/  STL [R1+0x3e0], R16 ;  /* 0x0003e01001007387 */ /* 0x000fe20000100800 */
[----:B------:R-:W-:Y:S02]  /*6940*/  USHF.R.U32.HI UR14, URZ, 0x4, UR14 ;  /* 0x000000043f0e7899 */ /* 0x000fe4000801160e */
[----:B------:R-:W-:Y:S01]  /*6950*/  USEL UR13, UR13, URZ, !UP0 ;  /* 0x0000003f0d0d7287 */ /* 0x000fe2000c000000 */
[----:B------:R-:W-:Y:S01]  /*6960*/  STL [R1+0x3dc], R15 ;  /* 0x0003dc0f01007387 */ /* 0x000fe20000100800 */
[----:B------:R-:W-:Y:S02]  /*6970*/  ULOP3.LUT UR14, UR14, 0x3fff, URZ, 0xc0, !UPT ;  /* 0x00003fff0e0e7892 */ /* 0x000fe4000f8ec03f */
[----:B------:R-:W-:Y:S01]  /*6980*/  ULOP3.LUT UR50, UR10, 0x10000, URZ, 0xfc, !UPT ;  /* 0x000100000a327892 */ /* 0x000fe2000f8efc3f */
[----:B------:R-:W-:Y:S01]  /*6990*/  STL [R1+0x3d8], R14 ;  /* 0x0003d80e01007387 */ /* 0x000fe20000100800 */
[----:B------:R-:W-:-:S02]  /*69a0*/  ULOP3.LUT UR14, UR14, 0x10000, URZ, 0xfc, !UPT ;  /* 0x000100000e0e7892 */ /* 0x000fc4000f8efc3f */
[----:B------:R-:W-:Y:S01]  /*69b0*/  UISETP.NE.U32.AND UP0, UPT, UR13, URZ, UPT ;  /* 0x0000003f0d00728c */ /* 0x000fe2000bf05070 */
[----:B------:R-:W-:Y:S01]  /*69c0*/  STL [R1+0x3d4], R12 ;  /* 0x0003d40c01007387 */ /* 0x000fe20000100800 */
[----:B------:R-:W-:Y:S02]  /*69d0*/  ULEA UR50, UR47, UR50, 0xb ;  /* 0x000000322f327291 */ /* 0x000fe4000f8e583f */
[----:B------:R-:W-:Y:S01]  /*69e0*/  UIMAD UR51, UR47, 0x700, UR14 ;  /* 0x000007002f3378a4 */ /* 0x000fe2000f8e020e */
[----:B------:R-:W-:Y:S01]  /*69f0*/  STL [R1+0x3d0], R11 ;  /* 0x0003d00b01007387 */ /* 0x000fe20000100800 */
[----:B------:R-:W-:Y:S01]  /*6a00*/  UMOV UR17, 0x40000040 ;  /* 0x4000004000117882 */ /* 0x000fe20000000000 */
[----:B------:R-:W-:Y:S01]  /*6a10*/  UMOV UR19, 0x40000040 ;  /* 0x4000004000137882 */ /* 0x000fe20000000000 */
[----:B------:R-:W-:Y:S01]  /*6a20*/  UIADD3 UR14, UR51, 0x100, URZ ;  /* 0x00000100330e7890 */ /* 0x000fe2000fffe03f */
[----:B------:R-:W-:Y:S01]  /*6a30*/  STL [R1+0x3cc], R10 ;  /* 0x0003cc0a01007387 */ /* 0x000fe20000100800 */
[----:B------:R-:W-:Y:S01]  /*6a40*/  UMOV UR16, UR50 ;  /* 0x0000003200107c82 */ /* 0x000fe20008000000 */
[----:B------:R-:W-:Y:S01]  /*6a50*/  UMOV UR18, UR51 ;  /* 0x0000003300127c82 */ /* 0x000fe20008000000 */
[----:B------:R-:W-:Y:S01]  /*6a60*/  UMOV UR12, UR16 ;  /* 0x00000010000c7c82 */ /* 0x000fe20008000000 */
[----:B------:R-:W-:Y:S01]  /*6a70*/  UMOV UR13, UR17 ;  /* 0x00000011000d7c82 */ /* 0x000fe20008000000 */
[----:B------:R-:W-:Y:S01]  /*6a80*/  UMOV UR15, 0x40000040 ;  /* 0x40000040000f7882 */ /* 0x000fe20000000000 */
[----:B------:R-:W-:Y:S01]  /*6a90*/  UIADD3 UR22, UR51, 0x200, URZ ;  /* 0x0000020033167890 */ /* 0x000fe2000fffe03f */
[----:B------:R-:W-:Y:S01]  /*6aa0*/  STL [R1+0x3c8], R9 ;  /* 0x0003c80901007387 */ /* 0x000fe20000100800 */
        /* <DEDUP_REMOVED lines=8> */
[----:B----4-:R-:W-:Y:S01]  /*6b30*/  WARPGROUP.ARRIVE ;  /* 0x00000000000079c5 */ /* 0x010fe20000000000 */
[----:B------:R-:W-:Y:S01]  /*6b40*/  UIADD3 UR30, UR51, 0x400, URZ ;  /* 0x00000400331e7890 */ /* 0x000fe2000fffe03f */
[----:B------:R-:W-:Y:S01]  /*6b50*/  STL [R1+0x3c0], R7 ;  /* 0x0003c00701007387 */ /* 0x000fe20000100800 */
[----:B------:R-:W-:Y:S01]  /*6b60*/  UMOV UR28, UR16 ;  /* 0x00000010001c7c82 */ /* 0x000fe20008000000 */
[----:B------:R-:W-:-:S02]  /*6b70*/  UMOV UR29, UR17 ;  /* 0x00000011001d7c82 */ /* 0x000fc40008000000 */
[----:B------:R-:W-:Y:S01]  /*6b80*/  QGMMA.64x32x32.F32.E4M3.E4M3 R220, gdesc[UR16], R220, UP0, gsb0 ;  /* 0x0060000010dc79f3 */ /* 0x000fe2000b8008dc */
        /* <DEDUP_REMOVED lines=11> */
[----:B------:R-:W-:Y:S04]  /*6c40*/  STL [R1+0x3b4], R4 ;  /* 0x0003b40401007387 */ /* 0x000fe80000100800 */
[----:B------:R-:W-:Y:S04]  /*6c50*/  STL [R1+0x3b0], R3 ;  /* 0x0003b00301007387 */ /* 0x000fe80000100800 */
[----:B------:R1:W-:Y:S04]  /*6c60*/  STL [R1+0x3ac], R2 ;  /* 0x0003ac0201007387 */ /* 0x0003e80000100800 */
[----:B-----5:R4:W-:Y:S01]  /*6c70*/  STL [R1+0x3a8], R0 ;  /* 0x0003a80001007387 */ /* 0x0209e20000100800 */
[----:B------:R-:W-:-:S02]  /*6c80*/  WARPGROUP.DEPBAR.LE gsb0, 0x0 ;  /* 0x00008000000079c5 */ /* 0x000fc40000010000 */
[----:B------:R-:W-:Y:S01]  /*6c90*/  WARPGROUP.ARRIVE ;  /* 0x00000000000079c5 */ /* 0x000fe20000000000 */
[----:B-1----:R-:W-:Y:S02]  /*6ca0*/  IMAD.MOV.U32 R2, RZ, RZ, R234 ;  /* 0x000000ffff027224 */ /* 0x002fe400078e00ea */
[----:B----4-:R-:W-:Y:S02]  /*6cb0*/  IMAD.MOV.U32 R0, RZ, RZ, R235 ;  /* 0x000000ffff007224 */ /* 0x010fe400078e00eb */
[----:B------:R-:W-:Y:S01]  /*6cc0*/  IMAD.MOV.U32 R4, RZ, RZ, R232 ;  /* 0x000000ffff047224 */ /* 0x000fe200078e00e8 */
[----:B------:R-:W-:Y:S01]  /*6cd0*/  QGMMA.64x32x32.F32.E4M3.E4M3 R200, gdesc[UR12], R200, UP0, gsb0 ;  /* 0x006000000cc879f3 */ /* 0x000fe2000b8008c8 */
[----:B------:R-:W-:Y:S01]  /*6ce0*/  IMAD.MOV.U32 R3, RZ, RZ, R233 ;  /* 0x000000ffff037224 */ /* 0x000fe200078e00e9 */
[----:B------:R1:W5:Y:S01]  /*6cf0*/  LDL.LU.64 R234, [R1+0x4a0] ;  /* 0x0004a00001ea7983 */ /* 0x0003620000300a00 */
[----:B------:R-:W-:Y:S01]  /*6d00*/  UIADD3 UR12, UR50, 0x400, URZ ;  /* 0x00000400320c7890 */ /* 0x000fe2000fffe03f */
[----:B------:R-:W-:-:S02]  /*6d10*/  IMAD.MOV.U32 R6, RZ, RZ, R230 ;  /* 0x000000ffff067224 */ /* 0x000fc400078e00e6 */
[----:B------:R-:W-:Y:S01]  /*6d20*/  IMAD.MOV.U32 R5, RZ, RZ, R231 ;  /* 0x000000ffff057224 */ /* 0x000fe200078e00e7 */
[----:B------:R1:W5:Y:S01]  /*6d30*/  LDL.LU.64 R232, [R1+0x498] ;  /* 0x0004980001e87983 */ /* 0x0003620000300a00 */
[----:B------:R-:W-:Y:S02]  /*6d40*/  IMAD.MOV.U32 R8, RZ, RZ, R228 ;  /* 0x000000ffff087224 */ /* 0x000fe400078e00e4 */
[----:B------:R-:W-:Y:S01]  /*6d50*/  IMAD.MOV.U32 R7, RZ, RZ, R229 ;  /* 0x000000ffff077224 */ /* 0x000fe200078e00e5 */
[----:B------:R-:W4:Y:S01]  /*6d60*/  LDL.LU.64 R230, [R1+0x490] ;  /* 0x0004900001e67983 */ /* 0x000f220000300a00 */
[----:B------:R-:W-:Y:S02]  /*6d70*/  IMAD.MOV.U32 R10, RZ, RZ, R226 ;  /* 0x000000ffff0a7224 */ /* 0x000fe400078e00e2 */
[----:B------:R-:W-:Y:S01]  /*6d80*/  IMAD.MOV.U32 R9, RZ, RZ, R227 ;  /* 0x000000ffff097224 */ /* 0x000fe200078e00e3 */
[----:B------:R-:W4:Y:S01]  /*6d90*/  LDL.LU.64 R228, [R1+0x488] ;  /* 0x0004880001e47983 */ /* 0x000f220000300a00 */
[----:B------:R-:W-:-:S02]  /*6da0*/  IMAD.MOV.U32 R12, RZ, RZ, R224 ;  /* 0x000000ffff0c7224 */ /* 0x000fc400078e00e0 */
[----:B------:R-:W-:Y:S01]  /*6db0*/  IMAD.MOV.U32 R11, RZ, RZ, R225 ;  /* 0x000000ffff0b7224 */ /* 0x000fe200078e00e1 */
[----:B------:R-:W4:Y:S01]  /*6dc0*/  LDL.LU.64 R226, [R1+0x480] ;  /* 0x0004800001e27983 */ /* 0x000f220000300a00 */
[----:B------:R-:W-:Y:S02]  /*6dd0*/  IMAD.MOV.U32 R14, RZ, RZ, R222 ;  /* 0x000000ffff0e7224 */ /* 0x000fe400078e00de */
[----:B0-----:R-:W-:Y:S01]  /*6de0*/  IMAD.MOV.U32 R13, RZ, RZ, R223 ;  /* 0x000000ffff0d7224 */ /* 0x001fe200078e00df */
[----:B------:R-:W4:Y:S01]  /*6df0*/  LDL.LU.64 R224, [R1+0x478] ;  /* 0x0004780001e07983 */ /* 0x000f220000300a00 */
[----:B------:R-:W-:Y:S02]  /*6e00*/  IMAD.MOV.U32 R16, RZ, RZ, R220 ;  /* 0x000000ffff107224 */ /* 0x000fe400078e00dc */
[----:B------:R-:W-:Y:S01]  /*6e10*/  IMAD.MOV.U32 R15, RZ, RZ, R221 ;  /* 0x000000ffff0f7224 */ /* 0x000fe200078e00dd */
[----:B------:R-:W4:Y:S04]  /*6e20*/  LDL.LU.64 R222, [R1+0x470] ;  /* 0x0004700001de7983 */ /* 0x000f280000300a00 */
[----:B------:R-:W4:Y:S01]  /*6e30*/  LDL.LU.64 R220, [R1+0x468] ;  /* 0x0004680001dc7983 */ /* 0x000f220000300a00 */
[----:B------:R-:W-:-:S02]  /*6e40*/  WARPGROUP.DEPBAR.LE gsb0, 0x0 ;  /* 0x00008000000079c5 */ /* 0x000fc40000010000 */
[----:B------:R-:W-:-:S06]  /*6e50*/  WARPGROUP.ARRIVE ;  /* 0x00000000000079c5 */ /* 0x000fcc0000000000 */
[----:B------:R-:W-:Y:S03]  /*6e60*/  QGMMA.64x32x32.F32.E4M3.E4M3 R168, gdesc[UR20], R168, UP0, gsb0 ;  /* 0x0060000014a879f3 */ /* 0x000fe6000b8008a8 */
[----:B------:R-:W-:Y:S02]  /*6e70*/  WARPGROUP.DEPBAR.LE gsb0, 0x0 ;  /* 0x00008000000079c5 */ /* 0x000fe40000010000 */
        /* <DEDUP_REMOVED lines=10> */
[----:B------:R-:W-:Y:S01]  /*6f20*/  QGMMA.64x32x32.F32.E4M3.E4M3 R40, gdesc[UR36], R40, UP0, gsb0 ;  /* 0x00600000242879f3 */ /* 0x000fe2000b800828 */
[----:B------:R-:W-:Y:S01]  /*6f30*/  UMOV UR36, UR12 ;  /* 0x0000000c00247c82 */ /* 0x000fe20008000000 */
[----:B------:R-:W-:Y:S01]  /*6f40*/  UMOV UR37, 0x40000040 ;  /* 0x4000004000257882 */ /* 0x000fe20000000000 */
[----:B------:R-:W-:Y:S02]  /*6f50*/  WARPGROUP.DEPBAR.LE gsb0, 0x0 ;  /* 0x00008000000079c5 */ /* 0x000fe40000010000 */
[----:B------:R-:W-:-:S06]  /*6f60*/  WARPGROUP.ARRIVE ;  /* 0x00000000000079c5 */ /* 0x000fcc0000000000 */
[----:B------:R-:W-:Y:S01]  /*6f70*/  QGMMA.64x32x32.F32.E4M3.E4M3 R24, gdesc[UR36], R24, UP0, gsb0 ;  /* 0x00600000241879f3 */ /* 0x000fe2000b800818 */
[----:B------:R-:W-:Y:S01]  /*6f80*/  UMOV UR32, UR36 ;  /* 0x0000002400207c82 */ /* 0x000fe20008000000 */
[----:B------:R-:W-:Y:S01]  /*6f90*/  UMOV UR33, UR37 ;  /* 0x0000002500217c82 */ /* 0x000fe20008000000 */
        /* <DEDUP_REMOVED lines=25> */
[----:B------:R-:W-:Y:S01]  /*7130*/  STL.64 [R1+0x460], R214 ;  /* 0x000460d601007387 */ /* 0x000fe20000100a00 */
[----:B------:R-:W-:Y:S02]  /*7140*/  WARPGROUP.DEPBAR.LE gsb0, 0x0 ;  /* 0x00008000000079c5 */ /* 0x000fe40000010000 */
[----:B----4-:R-:W-:-:S06]  /*7150*/  WARPGROUP.ARRIVE ;  /* 0x00000000000079c5 */ /* 0x010fcc0000000000 */
[----:B------:R-:W-:Y:S01]  /*7160*/  QGMMA.64x32x32.F32.E4M3.E4M3 R216, gdesc[UR36], R216, UP0, gsb0 ;  /* 0x0060000024d879f3 */ /* 0x000fe2000b8008d8 */
[----:B------:R0:W-:Y:S04]  /*7170*/  STL.64 [R1+0x458], R212 ;  /* 0x000458d401007387 */ /* 0x0001e80000100a00 */
[----:B------:R4:W-:Y:S04]  /*7180*/  STL.64 [R1+0x450], R210 ;  /* 0x000450d201007387 */ /* 0x0009e80000100a00 */
[----:B------:R2:W-:Y:S04]  /*7190*/  STL.64 [R1+0x448], R208 ;  /* 0x000448d001007387 */ /* 0x0005e80000100a00 */
[----:B------:R3:W-:Y:S01]  /*71a0*/  STL.64 [R1+0x440], R206 ;  /* 0x000440ce01007387 */ /* 0x0007e20000100a00 */
[----:B0-----:R-:W-:-:S03]  /*71b0*/  IMAD.MOV.U32 R212, RZ, RZ, R4 ;  /* 0x000000ffffd47224 */ /* 0x001fc600078e0004 */
[----:B------:R0:W-:Y:S01]  /*71c0*/  STL.64 [R1+0x438], R204 ;  /* 0x000438cc01007387 */ /* 0x0001e20000100a00 */
[----:B----4-:R-:W-:-:S03]  /*71d0*/  IMAD.MOV.U32 R210, RZ, RZ, R6 ;  /* 0x000000ffffd27224 */ /* 0x010fc600078e0006 */
[----:B------:R4:W-:Y:S01]  /*71e0*/  STL.64 [R1+0x430], R202 ;  /* 0x000430ca01007387 */ /* 0x0009e20000100a00 */
[----:B--2---:R-:W-:Y:S02]  /*71f0*/  IMAD.MOV.U32 R208, RZ, RZ, R8 ;  /* 0x000000ffffd07224 */ /* 0x004fe400078e0008 */
[----:B------:R-:W-:Y:S01]  /*7200*/  IMAD.MOV.U32 R209, RZ, RZ, R7 ;  /* 0x000000ffffd17224 */ /* 0x000fe200078e0007 */
[----:B------:R2:W-:Y:S01]  /*7210*/  STL.64 [R1+0x428], R200 ;  /* 0x000428c801007387 */ /* 0x0005e20000100a00 */
[----:B---3--:R-:W-:Y:S02]  /*7220*/  IMAD.MOV.U32 R206, RZ, RZ, R10 ;  /* 0x000000ffffce7224 */ /* 0x008fe400078e000a */
[----:B------:R-:W-:Y:S02]  /*7230*/  IMAD.MOV.U32 R207, RZ, RZ, R9 ;  /* 0x000000ffffcf7224 */ /* 0x000fe400078e0009 */
[----:B0-----:R-:W-:Y:S02]  /*7240*/  IMAD.MOV.U32 R204, RZ, RZ, R12 ;  /* 0x000000ffffcc7224 */ /* 0x001fe400078e000c */
[----:B------:R-:W-:-:S02]  /*7250*/  IMAD.MOV.U32 R205, RZ, RZ, R11 ;  /* 0x000000ffffcd7224 */ /* 0x000fc400078e000b */
[----:B----4-:R-:W-:Y:S02]  /*7260*/  IMAD.MOV.U32 R202, RZ, RZ, R14 ;  /* 0x000000ffffca7224 */ /* 0x010fe400078e000e */
[----:B------:R-:W-:Y:S02]  /*7270*/  IMAD.MOV.U32 R203, RZ, RZ, R13 ;  /* 0x000000ffffcb7224 */ /* 0x000fe400078e000d */
[----:B--2---:R-:W-:Y:S02]  /*7280*/  IMAD.MOV.U32 R200, RZ, RZ, R16 ;  /* 0x000000ffffc87224 */ /* 0x004fe400078e0010 */
[----:B------:R-:W-:Y:S02]  /*7290*/  IMAD.MOV.U32 R201, RZ, RZ, R15 ;  /* 0x000000ffffc97224 */ /* 0x000fe400078e000f */
[----:B------:R-:W-:Y:S02]  /*72a0*/  IMAD.MOV.U32 R211, RZ, RZ, R5 ;  /* 0x000000ffffd37224 */ /* 0x000fe400078e0005 */
[----:B------:R-:W-:-:S02]  /*72b0*/  IMAD.MOV.U32 R213, RZ, RZ, R3 ;  /* 0x000000ffffd57224 */ /* 0x000fc400078e0003 */
[----:B------:R-:W-:Y:S02]  /*72c0*/  IMAD.MOV.U32 R214, RZ, RZ, R2 ;  /* 0x000000ffffd67224 */ /* 0x000fe400078e0002 */
[----:B------:R-:W-:Y:S01]  /*72d0*/  IMAD.MOV.U32 R215, RZ, RZ, R0 ;  /* 0x000000ffffd77224 */ /* 0x000fe200078e0000 */
[----:B------:R-:W-:Y:S02]  /*72e0*/  UIADD3 UR16, UR50, 0x2, URZ ;  /* 0x0000000232107890 */ /* 0x000fe4000fffe03f */
[----:B------:R-:W-:Y:S01]  /*72f0*/  UIADD3 UR18, UR51, 0x2, URZ ;  /* 0x0000000233127890 */ /* 0x000fe2000fffe03f */
[----:B------:R-:W-:Y:S01]  /*7300*/  UMOV UR17, 0x40000040 ;  /* 0x4000004000117882 */ /* 0x000fe20000000000 */
[----:B------:R-:W-:Y:S01]  /*7310*/  UMOV UR19, 0x40000040 ;  /* 0x4000004000137882 */ /* 0x000fe20000000000 */
[----:B------:R-:W-:Y:S02]  /*7320*/  WARPGROUP.DEPBAR.LE gsb0, 0x0 ;  /* 0x00008000000079c5 */ /* 0x000fe40000010000 */
[----:B------:R-:W-:-:S06]  /*7330*/  WARPGROUP.ARRIVE ;  /* 0x00000000000079c5 */ /* 0x000fcc0000000000 */
[----:B------:R-:W-:Y:S03]  /*7340*/  QGMMA.64x32x32.F32.E4M3.E4M3 R200, gdesc[UR16], R200, gsb0 ;  /* 0x0060000010c879f3 */ /* 0x000fe600080008c8 */
[----:B------:R-:W-:Y:S02]  /*7350*/  WARPGROUP.DEPBAR.LE gsb0, 0x0 ;  /* 0x00008000000079c5 */ /* 0x000fe40000010000 */
[----:B------:R-:W-:Y:S04]  /*7360*/  STL.64 [R1], R200 ;  /* 0x000000c801007387 */ /* 0x000fe80000100a00 */
[----:B------:R-:W-:Y:S04]  /*7370*/  STL.64 [R1+0x8], R202 ;  /* 0x000008ca01007387 */ /* 0x000fe80000100a00 */
[----:B------:R-:W-:Y:S04]  /*7380*/  STL.64 [R1+0x10], R204 ;  /* 0x000010cc01007387 */ /* 0x000fe80000100a00 */
[----:B------:R-:W-:Y:S04]  /*7390*/  STL.64 [R1+0x18], R206 ;  /* 0x000018ce01007387 */ /* 0x000fe80000100a00 */
[----:B------:R-:W-:Y:S04]  /*73a0*/  STL.64 [R1+0x20], R208 ;  /* 0x000020d001007387 */ /* 0x000fe80000100a00 */
[----:B------:R-:W-:Y:S04]  /*73b0*/  STL.64 [R1+0x28], R210 ;  /* 0x000028d201007387 */ /* 0x000fe80000100a00 */
[----:B------:R-:W-:Y:S04]  /*73c0*/  STL.64 [R1+0x30], R212 ;  /* 0x000030d401007387 */ /* 0x000fe80000100a00 */
[----:B------:R0:W-:Y:S04]  /*73d0*/  STL.64 [R1+0x38], R214 ;  /* 0x000038d601007387 */ /* 0x0001e80000100a00 */
[----:B0-----:R-:W2:Y:S04]  /*73e0*/  LDL.LU.64 R214, [R1+0x460] ;  /* 0x0004600001d67983 */ /* 0x001ea80000300a00 */
[----:B------:R-:W2:Y:S04]  /*73f0*/  LDL.LU.64 R212, [R1+0x458] ;  /* 0x0004580001d47983 */ /* 0x000ea80000300a00 */
[----:B------:R-:W2:Y:S04]  /*7400*/  LDL.LU.64 R210, [R1+0x450] ;  /* 0x0004500001d27983 */ /* 0x000ea80000300a00 */
[----:B------:R-:W2:Y:S04]  /*7410*/  LDL.LU.64 R208, [R1+0x448] ;  /* 0x0004480001d07983 */ /* 0x000ea80000300a00 */
[----:B------:R-:W2:Y:S04]  /*7420*/  LDL.LU.64 R206, [R1+0x440] ;  /* 0x0004400001ce7983 */ /* 0x000ea80000300a00 */
[----:B------:R-:W2:Y:S04]  /*7430*/  LDL.LU.64 R204, [R1+0x438] ;  /* 0x0004380001cc7983 */ /* 0x000ea80000300a00 */
[----:B------:R-:W2:Y:S04]  /*7440*/  LDL.LU.64 R202, [R1+0x430] ;  /* 0x0004300001ca7983 */ /* 0x000ea80000300a00 */
[----:B------:R-:W2:Y:S01]  /*7450*/  LDL.LU.64 R200, [R1+0x428] ;  /* 0x0004280001c87983 */ /* 0x000ea20000300a00 */
[----:B------:R-:W-:Y:S01]  /*7460*/  UIADD3 UR14, UR51, 0x102, URZ ;  /* 0x00000102330e7890 */ /* 0x000fe2000fffe03f */
[----:B------:R-:W-:Y:S01]  /*7470*/  UMOV UR12, UR16 ;  /* 0x00000010000c7c82 */ /* 0x000fe20008000000 */
[----:B------:R-:W-:Y:S01]  /*7480*/  UMOV UR13, UR17 ;  /* 0x00000011000d7c82 */ /* 0x000fe20008000000 */
[----:B------:R-:W-:Y:S01]  /*7490*/  UMOV UR15, 0x40000040 ;  /* 0x40000040000f7882 */ /* 0x000fe20000000000 */
        /* <DEDUP_REMOVED lines=16> */
[----:B--2---:R-:W-:-:S06]  /*75a0*/  WARPGROUP.ARRIVE ;  /* 0x00000000000079c5 */ /* 0x004fcc0000000000 */
        /* <DEDUP_REMOVED lines=19> */
[----:B------:R-:W-:Y:S01]  /*76e0*/  QGMMA.64x32x32.F32.E4M3.E4M3 R40, gdesc[UR36], R40, gsb0 ;  /* 0x00600000242879f3 */ /* 0x000fe20008000828 */
[----:B------:R-:W-:Y:S01]  /*76f0*/  UIADD3 UR12, UR50, 0x402, URZ ;  /* 0x00000402320c7890 */ /* 0x000fe2000fffe03f */
[----:B------:R-:W-:-:S06]  /*7700*/  UMOV UR37, 0x40000040 ;  /* 0x4000004000257882 */ /* 0x000fcc0000000000 */
[----:B------:R-:W-:Y:S01]  /*7710*/  UMOV UR36, UR12 ;  /* 0x0000000c00247c82 */ /* 0x000fe20008000000 */
[----:B------:R-:W-:Y:S02]  /*7720*/  WARPGROUP.DEPBAR.LE gsb0, 0x0 ;  /* 0x00008000000079c5 */ /* 0x000fe40000010000 */
[----:B------:R-:W-:-:S06]  /*7730*/  WARPGROUP.ARRIVE ;  /* 0x00000000000079c5 */ /* 0x000fcc0000000000 */
[----:B------:R-:W-:Y:S01]  /*7740*/  QGMMA.64x32x32.F32.E4M3.E4M3 R24, gdesc[UR36], R24, gsb0 ;  /* 0x00600000241879f3 */ /* 0x000fe20008000818 */
[----:B------:R-:W-:Y:S01]  /*7750*/  UMOV UR32, UR36 ;  /* 0x0000002400207c82 */ /* 0x000fe20008000000 */
[----:B------:R-:W-:Y:S01]  /*7760*/  UMOV UR33, UR37 ;  /* 0x0000002500217c82 */ /* 0x000fe20008000000 */
[----:B------:R-:W-:Y:S02]  /*7770*/  WARPGROUP.DEPBAR.LE gsb0, 0x0 ;  /* 0x00008000000079c5 */ /* 0x000fe40000010000 */
[----:B------:R-:W-:-:S06]  /*7780*/  WARPGROUP.ARRIVE ;  /* 0x00000000000079c5 */ /* 0x000fcc0000000000 */
[----:B------:R-:W-:Y:S01]  /*7790*/  QGMMA.64x32x32.F32.E4M3.E4M3 R56, gdesc[UR32], R56, gsb0 ;  /* 0x00600000203879f3 */ /* 0x000fe20008000838 */
[----:B------:R-:W-:Y:S01]  /*77a0*/  UMOV UR28, UR36 ;  /* 0x00000024001c7c82 */ /* 0x000fe20008000000 */
[----:B------:R-:W-:Y:S01]  /*77b0*/  UMOV UR29, UR37 ;  /* 0x00000025001d7c82 */ /* 0x000fe20008000000 */
        /* <DEDUP_REMOVED lines=8> */
[----:B0-----:R-:W2:Y:S04]  /*7840*/  LDL.LU.64 R200, [R1] ;  /* 0x0000000001c87983 */ /* 0x001ea80000300a00 */
[----:B------:R-:W2:Y:S04]  /*7850*/  LDL.LU.64 R202, [R1+0x8] ;  /* 0x0000080001ca7983 */ /* 0x000ea80000300a00 */
[----:B------:R-:W2:Y:S04]  /*7860*/  LDL.LU.64 R204, [R1+0x10] ;  /* 0x0000100001cc7983 */ /* 0x000ea80000300a00 */
[----:B------:R-:W2:Y:S04]  /*7870*/  LDL.LU.64 R206, [R1+0x18] ;  /* 0x0000180001ce7983 */ /* 0x000ea80000300a00 */
[----:B------:R-:W2:Y:S01]  /*7880*/  LDL.LU.64 R208, [R1+0x20] ;  /* 0x0000200001d07983 */ /* 0x000ea20000300a00 */
[----:B------:R-:W-:-:S02]  /*7890*/  WARPGROUP.DEPBAR.LE gsb0, 0x0 ;  /* 0x00008000000079c5 */ /* 0x000fc40000010000 */
[----:B------:R-:W-:Y:S01]  /*78a0*/  WARPGROUP.ARRIVE ;  /* 0x00000000000079c5 */ /* 0x000fe20000000000 */
[----:B------:R-:W2:Y:S04]  /*78b0*/  LDL.LU.64 R210, [R1+0x28] ;  /* 0x0000280001d27983 */ /* 0x000ea80000300a00 */
[----:B------:R-:W2:Y:S01]  /*78c0*/  LDL.LU.64 R212, [R1+0x30] ;  /* 0x0000300001d47983 */ /* 0x000ea20000300a00 */
[----:B------:R-:W-:Y:S03]  /*78d0*/  QGMMA.64x32x32.F32.E4M3.E4M3 R88, gdesc[UR28], R88, gsb0 ;  /* 0x006000001c5879f3 */ /* 0x000fe60008000858 */
[----:B------:R-:W2:Y:S01]  /*78e0*/  LDL.LU.64 R214, [R1+0x38] ;  /* 0x0000380001d67983 */ /* 0x000ea20000300a00 */
[----:B------:R-:W-:Y:S01]  /*78f0*/  UMOV UR24, UR36 ;  /* 0x0000002400187c82 */ /* 0x000fe20008000000 */
[----:B------:R-:W-:Y:S01]  /*7900*/  UMOV UR25, UR37 ;  /* 0x0000002500197c82 */ /* 0x000fe20008000000 */
[----:B------:R-:W-:-:S02]  /*7910*/  WARPGROUP.DEPBAR.LE gsb0, 0x0 ;  /* 0x00008000000079c5 */ /* 0x000fc40000010000 */
        /* <DEDUP_REMOVED lines=17> */
[----:B------:R-:W-:Y:S02]  /*7a30*/  UIADD3 UR20, UR50, 0x4, URZ ;  /* 0x0000000432147890 */ /* 0x000fe4000fffe03f */
[----:B------:R-:W-:Y:S01]  /*7a40*/  UIADD3 UR18, UR51, 0x4, URZ ;  /* 0x0000000433127890 */ /* 0x000fe2000fffe03f */
[----:B------:R-:W-:Y:S01]  /*7a50*/  UMOV UR17, 0x40000040 ;  /* 0x4000004000117882 */ /* 0x000fe20000000000 */
[----:B------:R-:W-:-:S03]  /*7a60*/  UMOV UR19, 0x40000040 ;  /* 0x4000004000137882 */ /* 0x000fc60000000000 */
[----:B------:R-:W-:Y:S01]  /*7a70*/  UMOV UR16, UR20 ;  /* 0x0000001400107c82 */ /* 0x000fe20008000000 */
[----:B------:R-:W-:Y:S02]  /*7a80*/  WARPGROUP.DEPBAR.LE gsb0, 0x0 ;  /* 0x00008000000079c5 */ /* 0x000fe40000010000 */
[----:B--2---:R-:W-:-:S06]  /*7a90*/  WARPGROUP.ARRIVE ;  /* 0x00000000000079c5 */ /* 0x004fcc0000000000 */
[----:B------:R-:W-:Y:S03]  /*7aa0*/  QGMMA.64x32x32.F32.E4M3.E4M3 R200, gdesc[UR16], R200, gsb0 ;  /* 0x0060000010c879f3 */ /* 0x000fe600080008c8 */
[----:B------:R-:W-:Y:S02]  /*7ab0*/  WARPGROUP.DEPBAR.LE gsb0, 0x0 ;  /* 0x00008000000079c5 */ /* 0x000fe40000010000 */
[----:B------:R-:W-:Y:S02]  /*7ac0*/  IMAD.MOV.U32 R0, RZ, RZ, R214 ;  /* 0x000000ffff007224 */ /* 0x000fe400078e00d6 */
[----:B------:R-:W-:Y:S02]  /*7ad0*/  IMAD.MOV.U32 R13, RZ, RZ, R215 ;  /* 0x000000ffff0d7224 */ /* 0x000fe400078e00d7 */
[----:B------:R-:W-:Y:S01]  /*7ae0*/  IMAD.MOV.U32 R3, RZ, RZ, R212 ;  /* 0x000000ffff037224 */ /* 0x000fe200078e00d4 */
[----:B------:R-:W2:Y:S01]  /*7af0*/  LDL.LU.64 R214, [R1+0x420] ;  /* 0x0004200001d67983 */ /* 0x000ea20000300a00 */
[----:B------:R-:W-:-:S02]  /*7b00*/  IMAD.MOV.U32 R2, RZ, RZ, R213 ;  /* 0x000000ffff027224 */ /* 0x000fc400078e00d5 */
[----:B------:R-:W-:Y:S01]  /*7b10*/  IMAD.MOV.U32 R5, RZ, RZ, R210 ;  /* 0x000000ffff057224 */ /* 0x000fe200078e00d2 */
[----:B------:R-:W2:Y:S01]  /*7b20*/  LDL.LU.64 R212, [R1+0x418] ;  /* 0x0004180001d47983 */ /* 0x000ea20000300a00 */
[----:B------:R-:W-:Y:S02]  /*7b30*/  IMAD.MOV.U32 R4, RZ, RZ, R211 ;  /* 0x000000ffff047224 */ /* 0x000fe400078e00d3 */
[----:B------:R-:W-:Y:S01]  /*7b40*/  IMAD.MOV.U32 R7, RZ, RZ, R208 ;  /* 0x000000ffff077224 */ /* 0x000fe200078e00d0 */
[----:B------:R-:W2:Y:S01]  /*7b50*/  LDL.LU.64 R210, [R1+0x410] ;  /* 0x0004100001d27983 */ /* 0x000ea20000300a00 */
        /* <DEDUP_REMOVED lines=12> */
[----:B------:R-:W-:-:S03]  /*7c20*/  IMAD.MOV.U32 R15, RZ, RZ, R201 ;  /* 0x000000ffff0f7224 */ /* 0x000fc600078e00c9 */
        /* <DEDUP_REMOVED lines=75> */
[----:B------:R-:W-:Y:S01]  /*80e0*/  STL.64 [R1+0x3a0], R214 ;  /* 0x0003a0d601007387 */ /* 0x000fe20000100a00 */
[----:B------:R-:W-:Y:S02]  /*80f0*/  WARPGROUP.DEPBAR.LE gsb0, 0x0 ;  /* 0x00008000000079c5 */ /* 0x000fe40000010000 */
[----:B------:R-:W-:-:S06]  /*8100*/  WARPGROUP.ARRIVE ;  /* 0x00000000000079c5 */ /* 0x000fcc0000000000 */
[----:B------:R-:W-:Y:S01]  /*8110*/  QGMMA.64x32x32.F32.E4M3.E4M3 R216, gdesc[UR16], R216, gsb0 ;  /* 0x0060000010d879f3 */ /* 0x000fe200080008d8 */
[----:B------:R0:W-:Y:S04]  /*8120*/  STL.64 [R1+0x398], R212 ;  /* 0x000398d401007387 */ /* 0x0001e80000100a00 */
[----:B------:R2:W-:Y:S04]  /*8130*/  STL.64 [R1+0x390], R210 ;  /* 0x000390d201007387 */ /* 0x0005e80000100a00 */
[----:B------:R3:W-:Y:S04]  /*8140*/  STL.64 [R1+0x388], R208 ;  /* 0x000388d001007387 */ /* 0x0007e80000100a00 */
[----:B------:R4:W-:Y:S01]  /*8150*/  STL.64 [R1+0x380], R206 ;  /* 0x000380ce01007387 */ /* 0x0009e20000100a00 */
[----:B0-----:R-:W-:-:S03]  /*8160*/  IMAD.MOV.U32 R212, RZ, RZ, R3 ;  /* 0x000000ffffd47224 */ /* 0x001fc600078e0003 */
[----:B------:R0:W-:Y:S01]  /*8170*/  STL.64 [R1+0x378], R204 ;  /* 0x000378cc01007387 */ /* 0x0001e20000100a00 */
[----:B--2---:R-:W-:-:S03]  /*8180*/  IMAD.MOV.U32 R210, RZ, RZ, R5 ;  /* 0x000000ffffd27224 */ /* 0x004fc600078e0005 */
[----:B------:R2:W-:Y:S01]  /*8190*/  STL.64 [R1+0x370], R202 ;  /* 0x000370ca01007387 */ /* 0x0005e20000100a00 */
[----:B---3--:R-:W-:Y:S02]  /*81a0*/  IMAD.MOV.U32 R208, RZ, RZ, R7 ;  /* 0x000000ffffd07224 */ /* 0x008fe400078e0007 */
[----:B------:R-:W-:Y:S01]  /*81b0*/  IMAD.MOV.U32 R209, RZ, RZ, R6 ;  /* 0x000000ffffd17224 */ /* 0x000fe200078e0006 */
[----:B------:R3:W-:Y:S01]  /*81c0*/  STL.64 [R1+0x368], R200 ;  /* 0x000368c801007387 */ /* 0x0007e20000100a00 */
[----:B----4-:R-:W-:Y:S02]  /*81d0*/  IMAD.MOV.U32 R206, RZ, RZ, R9 ;  /* 0x000000ffffce7224 */ /* 0x010fe400078e0009 */
[----:B------:R-:W-:Y:S02]  /*81e0*/  IMAD.MOV.U32 R207, RZ, RZ, R8 ;  /* 0x000000ffffcf7224 */ /* 0x000fe400078e0008 */
[----:B0-----:R-:W-:Y:S02]  /*81f0*/  IMAD.MOV.U32 R204, RZ, RZ, R11 ;  /* 0x000000ffffcc7224 */ /* 0x001fe400078e000b */
[----:B------:R-:W-:-:S02]  /*8200*/  IMAD.MOV.U32 R205, RZ, RZ, R10 ;  /* 0x000000ffffcd7224 */ /* 0x000fc400078e000a */
[----:B--2---:R-:W-:Y:S02]  /*8210*/  IMAD.MOV.U32 R202, RZ, RZ, R14 ;  /* 0x000000ffffca7224 */ /* 0x004fe400078e000e */
[----:B------:R-:W-:Y:S02]  /*8220*/  IMAD.MOV.U32 R203, RZ, RZ, R12 ;  /* 0x000000ffffcb7224 */ /* 0x000fe400078e000c */
[----:B---3--:R-:W-:Y:S02]  /*8230*/  IMAD.MOV.U32 R200, RZ, RZ, R16 ;  /* 0x000000ffffc87224 */ /* 0x008fe400078e0010 */
[----:B------:R-:W-:Y:S01]  /*8240*/  IMAD.MOV.U32 R201, RZ, RZ, R15 ;  /* 0x000000ffffc97224 */ /* 0x000fe200078e000f */
[----:B------:R-:W-:Y:S01]  /*8250*/  UIADD3 UR20, UR50, 0x6, URZ ;  /* 0x0000000632147890 */ /* 0x000fe2000fffe03f */
[----:B------:R-:W-:Y:S01]  /*8260*/  IMAD.MOV.U32 R211, RZ, RZ, R4 ;  /* 0x000000ffffd37224 */ /* 0x000fe200078e0004 */
[----:B------:R-:W-:Y:S01]  /*8270*/  UIADD3 UR14, UR51, 0x6, URZ ;  /* 0x00000006330e7890 */ /* 0x000fe2000fffe03f */
[----:B------:R-:W-:Y:S01]  /*8280*/  IMAD.MOV.U32 R213, RZ, RZ, R2 ;  /* 0x000000ffffd57224 */ /* 0x000fe200078e0002 */
[----:B------:R-:W-:Y:S01]  /*8290*/  UMOV UR13, 0x40000040 ;  /* 0x40000040000d7882 */ /* 0x000fe20000000000 */
[----:B------:R-:W-:Y:S01]  /*82a0*/  IMAD.MOV.U32 R214, RZ, RZ, R0 ;  /* 0x000000ffffd67224 */ /* 0x000fe200078e0000 */
[----:B------:R-:W-:Y:S01]  /*82b0*/  UMOV UR15, 0x40000040 ;  /* 0x40000040000f7882 */ /* 0x000fe20000000000 */
[----:B------:R-:W-:Y:S01]  /*82c0*/  IMAD.MOV.U32 R215, RZ, RZ, R13 ;  /* 0x000000ffffd77224 */ /* 0x000fe200078e000d */
[----:B------:R-:W-:Y:S01]  /*82d0*/  UMOV UR12, UR20 ;  /* 0x00000014000c7c82 */ /* 0x000fe20008000000 */
[----:B------:R1:W5:Y:S04]  /*82e0*/  LDL.LU R16, [R1+0x3e0] ;  /* 0x0003e00001107983 */ /* 0x0003680000300800 */
[----:B------:R1:W5:Y:S04]  /*82f0*/  LDL.LU R15, [R1+0x3dc] ;  /* 0x0003dc00010f7983 */ /* 0x0003680000300800 */
[----:B------:R1:W5:Y:S01]  /*8300*/  LDL.LU R14, [R1+0x3d8] ;  /* 0x0003d800010e7983 */ /* 0x0003620000300800 */
[----:B------:R-:W-:-:S02]  /*8310*/  WARPGROUP.DEPBAR.LE gsb0, 0x0 ;  /* 0x00008000000079c5 */ /* 0x000fc40000010000 */
[----:B------:R-:W-:Y:S01]  /*8320*/  WARPGROUP.ARRIVE ;  /* 0x00000000000079c5 */ /* 0x000fe20000000000 */
[----:B------:R1:W5:Y:S04]  /*8330*/  LDL.LU R12, [R1+0x3d4] ;  /* 0x0003d400010c7983 */ /* 0x0003680000300800 */
[----:B------:R1:W5:Y:S01]  /*8340*/  LDL.LU R11, [R1+0x3d0] ;  /* 0x0003d000010b7983 */ /* 0x0003620000300800 */
[----:B------:R-:W-:Y:S03]  /*8350*/  QGMMA.64x32x32.F32.E4M3.E4M3 R200, gdesc[UR12], R200, gsb0 ;  /* 0x006000000cc879f3 */ /* 0x000fe600080008c8 */
[----:B------:R1:W5:Y:S04]  /*8360*/  LDL.LU R10, [R1+0x3cc] ;  /* 0x0003cc00010a7983 */ /* 0x0003680000300800 */
        /* <DEDUP_REMOVED lines=8> */
[----:B------:R1:W5:Y:S01]  /*83f0*/  LDL.LU R0, [R1+0x3a8] ;  /* 0x0003a80001007983 */ /* 0x0003620000300800 */
[----:B------:R-:W-:-:S03]  /*8400*/  WARPGROUP.DEPBAR.LE gsb0, 0x0 ;  /* 0x00008000000079c5 */ /* 0x000fc60000010000 */
        /* <DEDUP_REMOVED lines=90> */
[----:B------:R-:W-:-:S04]  /*89b0*/  UIADD3 UR6, UR6, 0x4, URZ ;  /* 0x0000000406067890 */ /* 0x000fc8000fffe03f */
[----:B------:R-:W-:Y:S01]  /*89c0*/  UISETP.NE.AND UP0, UPT, UR6, UR43, UPT ;  /* 0x0000002b0600728c */ /* 0x000fe2000bf05270 */
[----:B------:R-:W-:Y:S02]  /*89d0*/  WARPGROUP.DEPBAR.LE gsb0, 0x0 ;  /* 0x00008000000079c5 */ /* 0x000fe40000010000 */
[----:B------:R-:W-:-:S06]  /*89e0*/  WARPGROUP.ARRIVE ;  /* 0x00000000000079c5 */ /* 0x000fcc0000000000 */
[----:B------:R-:W-:Y:S01]  /*89f0*/  QGMMA.64x32x32.F32.E4M3.E4M3 R216, gdesc[UR12], R216, gsb0 ;  /* 0x006000000cd879f3 */ /* 0x000fe200080008d8 */
[----:B------:R-:W-:-:S06]  /*8a00*/  USEL UR12, URZ, 0x1, UP0 ;  /* 0x000000013f0c7887 */ /* 0x000fcc0008000000 */
[----:B------:R-:W-:Y:S01]  /*8a10*/  ISETP.NE.AND P0, PT, RZ, UR12, PT ;  /* 0x0000000cff007c0c */ /* 0x000fe2000bf05270 */
[----:B------:R-:W-:-:S12]  /*8a20*/  WARPGROUP.DEPBAR.LE gsb0, 0x0 ;  /* 0x00008000000079c5 */ /* 0x000fd80000010000 */
[----:B-1----:R-:W-:Y:S05]  /*8a30*/  @!P0 BRA `(.L_x_24) ;  /* 0x0000002800a48947 */ /* 0x002fea0003800000 */
[----:B------:R0:W-:Y:S04]  /*8a40*/  STL [R1+0x3c4], R48 ;  /* 0x0003c43001007387 */ /* 0x0001e80000100800 */
[----:B0-----:R-:W2:Y:S04]  /*8a50*/  LDL R48, [R1] ;  /* 0x0000000001307983 */ /* 0x001ea80000100800 */
[----:B------:R0:W-:Y:S04]  /*8a60*/  STL [R1+0x3c0], R49 ;  /* 0x0003c03101007387 */ /* 0x0001e80000100800 */
[----:B0-----:R-:W3:Y:S04]  /*8a70*/  LDL R49, [R1+0x4] ;  /* 0x0000040001317983 */ /* 0x001ee80000100800 */
[----:B------:R0:W-:Y:S04]  /*8a80*/  STL [R1+0x3bc], R50 ;  /* 0x0003bc3201007387 */ /* 0x0001e80000100800 */
[----:B0-----:R-:W4:Y:S04]  /*8a90*/  LDL R50, [R1+0x8] ;  /* 0x0000080001327983 */ /* 0x001f280000100800 */
        /* <DEDUP_REMOVED lines=10> */
[----:B------:R-:W4:Y:S04]  /*8b40*/  LDL.LU R13, [R1+0x60] ;  /* 0x00006000010d7983 */ /* 0x000f280000300800 */
[----:B------:R0:W-:Y:S04]  /*8b50*/  STL [R1+0x3a4], R24 ;  /* 0x0003a41801007387 */ /* 0x0001e80000100800 */
[----:B0-----:R-:W4:Y:S04]  /*8b60*/  LDL.LU R24, [R1+0x5c] ;  /* 0x00005c0001187983 */ /* 0x001f280000300800 */
        /* <DEDUP_REMOVED lines=29> */
[----:B0-----:R-:W4:Y:S01]  /*8d40*/  LDL R39, [R1+0x20] ;  /* 0x0000200001277983 */ /* 0x001f220000100800 */
[----:B--2--5:R-:W-:-:S01]  /*8d50*/  FADD R12, R48, R12 ;  /* 0x0000000c300c7221 */ /* 0x024fc20000000000 */
[----:B---3--:R-:W-:Y:S01]  /*8d60*/  FADD R11, R49, R11 ;  /* 0x0000000b310b7221 */ /* 0x008fe20000000000 */
[----:B----4-:R-:W-:-:S01]  /*8d70*/  FADD R10, R50, R10 ;  /* 0x0000000a320a7221 */ /* 0x010fc20000000000 */
[----:B------:R-:W2:Y:S04]  /*8d80*/  LDL.LU R48, [R1+0x3c4] ;  /* 0x0003c40001307983 */ /* 0x000ea80000300800 */
[----:B------:R-:W3:Y:S04]  /*8d90*/  LDL.LU R49, [R1+0x3c0] ;  /* 0x0003c00001317983 */ /* 0x000ee80000300800 */
[----:B------:R-:W4:Y:S01]  /*8da0*/  LDL.LU R50, [R1+0x3bc] ;  /* 0x0003bc0001327983 */ /* 0x000f220000300800 */
[----:B------:R-:W-:-:S03]  /*8db0*/  FADD R9, R51, R9 ;  /* 0x0000000933097221 */ /* 0x000fc60000000000 */
        /* <DEDUP_REMOVED lines=9> */
[----:B------:R-:W-:-:S01]  /*8e50*/  FADD R18, R216, R18 ;  /* 0x00000012d8127221 */ /* 0x000fc20000000000 */
[----:B------:R-:W-:Y:S01]  /*8e60*/  FADD R13, R204, R13 ;  /* 0x0000000dcc0d7221 */ /* 0x000fe20000000000 */
        /* <DEDUP_REMOVED lines=18> */
[----:B------:R-:W-:-:S05]  /*8f90*/  FADD R31, R228, R31 ;  /* 0x0000001fe41f7221 */ /* 0x000fca0000000000 */
[----:B------:R0:W-:Y:S04]  /*8fa0*/  STL [R1+0x40], R31 ;  /* 0x0000401f01007387 */ /* 0x0001e80000100800 */
[----:B------:R1:W-:Y:S04]  /*8fb0*/  STL [R1+0x44], R30 ;  /* 0x0000441e01007387 */ /* 0x0003e80000100800 */
[----:B------:R1:W-:Y:S01]  /*8fc0*/  STL [R1+0x48], R29 ;  /* 0x0000481d01007387 */ /* 0x0003e20000100800 */
[----:B------:R-:W-:-:S03]  /*8fd0*/  FADD R17, R32, R17 ;  /* 0x0000001120117221 */ /* 0x000fc60000000000 */
[----:B------:R1:W-:Y:S04]  /*8fe0*/  STL [R1+0x4c], R28 ;  /* 0x00004c1c01007387 */ /* 0x0003e80000100800 */
[----:B------:R1:W-:Y:S04]  /*8ff0*/  STL [R1+0x50], R27 ;  /* 0x0000501b01007387 */ /* 0x0003e80000100800 */
[----:B------:R1:W-:Y:S01]  /*9000*/  STL [R1+0x54], R26 ;  /* 0x0000541a01007387 */ /* 0x0003e20000100800 */
[----:B------:R-:W-:-:S01]  /*9010*/  FADD R16, R33, R16 ;  /* 0x0000001021107221 */ /* 0x000fc20000000000 */
[----:B------:R-:W-:Y:S01]  /*9020*/  FADD R15, R34, R15 ;  /* 0x0000000f220f7221 */ /* 0x000fe20000000000 */
[----:B------:R-:W-:-:S01]  /*9030*/  FADD R14, R35, R14 ;  /* 0x0000000e230e7221 */ /* 0x000fc20000000000 */
[----:B------:R-:W-:Y:S01]  /*9040*/  FADD R0, R36, R0 ;  /* 0x0000000024007221 */ /* 0x000fe20000000000 */
[----:B------:R-:W-:-:S01]  /*9050*/  FADD R2, R37, R2 ;  /* 0x0000000225027221 */ /* 0x000fc20000000000 */
[----:B------:R-:W-:Y:S01]  /*9060*/  FADD R3, R38, R3 ;  /* 0x0000000326037221 */ /* 0x000fe20000000000 */
[----:B------:R-:W-:-:S02]  /*9070*/  FADD R4, R39, R4 ;  /* 0x0000000427047221 */ /* 0x000fc40000000000 */
[----:B------:R-:W2:Y:S04]  /*9080*/  LDL.LU R39, [R1+0x64] ;  /* 0x0000640001277983 */ /* 0x000ea80000300800 */
[----:B------:R3:W-:Y:S04]  /*9090*/  STL [R1+0x58], R25 ;  /* 0x0000581901007387 */ /* 0x0007e80000100800 */
[----:B------:R-:W4:Y:S04]  /*90a0*/  LDL.LU R38, [R1+0x68] ;  /* 0x0000680001267983 */ /* 0x000f280000300800 */
[----:B------:R3:W-:Y:S04]  /*90b0*/  STL [R1+0x5c], R24 ;  /* 0x00005c1801007387 */ /* 0x0007e80000100800 */
[----:B------:R-:W4:Y:S04]  /*90c0*/  LDL.LU R37, [R1+0x6c] ;  /* 0x00006c0001257983 */ /* 0x000f280000300800 */
[----:B------:R3:W-:Y:S04]  /*90d0*/  STL [R1+0x60], R13 ;  /* 0x0000600d01007387 */ /* 0x0007e80000100800 */
[----:B------:R-:W4:Y:S04]  /*90e0*/  LDL.LU R36, [R1+0x70] ;  /* 0x0000700001247983 */ /* 0x000f280000300800 */
[----:B------:R-:W4:Y:S04]  /*90f0*/  LDL.LU R35, [R1+0x74] ;  /* 0x0000740001237983 */ /* 0x000f280000300800 */
[----:B------:R-:W4:Y:S04]  /*9100*/  LDL.LU R34, [R1+0x78] ;  /* 0x0000780001227983 */ /* 0x000f280000300800 */
[----:B------:R-:W4:Y:S04]  /*9110*/  LDL.LU R33, [R1+0x7c] ;  /* 0x00007c0001217983 */ /* 0x000f280000300800 */
[----:B------:R-:W4:Y:S04]  /*9120*/  LDL.LU R32, [R1+0x80] ;  /* 0x0000800001207983 */ /* 0x000f280000300800 */
[----:B0-----:R-:W4:Y:S04]  /*9130*/  LDL.LU R31, [R1+0x84] ;  /* 0x00008400011f7983 */ /* 0x001f280000300800 */
[----:B-1----:R-:W4:Y:S04]  /*9140*/  LDL.LU R30, [R1+0x88] ;  /* 0x00008800011e7983 */ /* 0x002f280000300800 */
[----:B------:R-:W4:Y:S04]  /*9150*/  LDL.LU R29, [R1+0x8c] ;  /* 0x00008c00011d7983 */ /* 0x000f280000300800 */
[----:B------:R-:W4:Y:S04]  /*9160*/  LDL.LU R28, [R1+0x90] ;  /* 0x00009000011c7983 */ /* 0x000f280000300800 */
[----:B------:R-:W4:Y:S04]  /*9170*/  LDL.LU R27, [R1+0x94] ;  /* 0x00009400011b7983 */ /* 0x000f280000300800 */
[----:B------:R-:W4:Y:S04]  /*9180*/  LDL.LU R26, [R1+0x98] ;  /* 0x00009800011a7983 */ /* 0x000f280000300800 */
[----:B---3--:R-:W3:Y:S04]  /*9190*/  LDL.LU R25, [R1+0x9c] ;  /* 0x00009c0001197983 */ /* 0x008ee80000300800 */
[----:B------:R-:W3:Y:S04]  /*91a0*/  LDL.LU R24, [R1+0xa0] ;  /* 0x0000a00001187983 */ /* 0x000ee80000300800 */
[----:B------:R-:W3:Y:S01]  /*91b0*/  LDL.LU R13, [R1+0xa4] ;  /* 0x0000a400010d7983 */ /* 0x000ee20000300800 */
[----:B--2---:R-:W-:-:S05]  /*91c0*/  FADD R39, R205, R39 ;  /* 0x00000027cd277221 */ /* 0x004fca0000000000 */
[----:B------:R0:W-:Y:S01]  /*91d0*/  STL [R1+0x64], R39 ;  /* 0x0000642701007387 */ /* 0x0001e20000100800 */
[----:B----4-:R-:W-:-:S05]  /*91e0*/  FADD R38, R206, R38 ;  /* 0x00000026ce267221 */ /* 0x010fca0000000000 */
[----:B------:R1:W-:Y:S01]  /*91f0*/  STL [R1+0x68], R38 ;  /* 0x0000682601007387 */ /* 0x0003e20000100800 */
[----:B------:R-:W-:-:S05]  /*9200*/  FADD R37, R207, R37 ;  /* 0x00000025cf257221 */ /* 0x000fca0000000000 */
[----:B------:R2:W-:Y:S01]  /*9210*/  STL [R1+0x6c], R37 ;  /* 0x00006c2501007387 */ /* 0x0005e20000100800 */
[----:B------:R-:W-:-:S01]  /*9220*/  FADD R36, R208, R36 ;  /* 0x00000024d0247221 */ /* 0x000fc20000000000 */
[----:B------:R-:W-:-:S04]  /*9230*/  FADD R35, R209, R35 ;  /* 0x00000023d1237221 */ /* 0x000fc80000000000 */
[----:B------:R4:W-:Y:S01]  /*9240*/  STL [R1+0x70], R36 ;  /* 0x0000702401007387 */ /* 0x0009e20000100800 */
[----:B------:R-:W-:-:S03]  /*9250*/  FADD R34, R210, R34 ;  /* 0x00000022d2227221 */ /* 0x000fc60000000000 */
        /* <DEDUP_REMOVED lines=17> */
[----:B---3--:R-:W-:-:S03]  /*9370*/  FADD R25, R187, R25 ;  /* 0x00000019bb197221 */ /* 0x008fc60000000000 */
[----:B------:R3:W-:Y:S01]  /*9380*/  STL [R1+0x98], R26 ;  /* 0x0000981a01007387 */ /* 0x0007e20000100800 */
[----:B------:R-:W-:-:S03]  /*9390*/  FADD R24, R188, R24 ;  /* 0x00000018bc187221 */ /* 0x000fc60000000000 */
[----:B0-----:R-:W3:Y:S01]  /*93a0*/  LDL.LU R39, [R1+0xa8] ;  /* 0x0000a80001277983 */ /* 0x001ee20000300800 */
[----:B------:R-:W-:-:S03]  /*93b0*/  FADD R13, R189, R13 ;  /* 0x0000000dbd0d7221 */ /* 0x000fc60000000000 */
[----:B------:R0:W-:Y:S04]  /*93c0*/  STL [R1+0x9c], R25 ;  /* 0x00009c1901007387 */ /* 0x0001e80000100800 */
[----:B-1----:R-:W3:Y:S04]  /*93d0*/  LDL.LU R38, [R1+0xac] ;  /* 0x0000ac0001267983 */ /* 0x002ee80000300800 */
[----:B------:R1:W-:Y:S04]  /*93e0*/  STL [R1+0xa0], R24 ;  /* 0x0000a01801007387 */ /* 0x0003e80000100800 */
[----:B--2---:R-:W2:Y:S04]  /*93f0*/  LDL.LU R37, [R1+0xb0] ;  /* 0x0000b00001257983 */ /* 0x004ea80000300800 */
[----:B------:R1:W-:Y:S04]  /*9400*/  STL [R1+0xa4], R13 ;  /* 0x0000a40d01007387 */ /* 0x0003e80000100800 */
[----:B----4-:R-:W4:Y:S04]  /*9410*/  LDL.LU R36, [R1+0xb4] ;  /* 0x0000b40001247983 */ /* 0x010f280000300800 */
[----:B------:R-:W4:Y:S04]  /*9420*/  LDL.LU R35, [R1+0xb8] ;  /* 0x0000b80001237983 */ /* 0x000f280000300800 */
        /* <DEDUP_REMOVED lines=8> */
[----:B---3--:R-:W3:Y:S04]  /*94b0*/  LDL.LU R26, [R1+0xdc] ;  /* 0x0000dc00011a7983 */ /* 0x008ee80000300800 */
[----:B0-----:R-:W3:Y:S04]  /*94c0*/  LDL.LU R25, [R1+0xe0] ;  /* 0x0000e00001197983 */ /* 0x001ee80000300800 */
[----:B-1----:R-:W3:Y:S04]  /*94d0*/  LDL.LU R24, [R1+0xe4] ;  /* 0x0000e40001187983 */ /* 0x002ee80000300800 */
[----:B------:R-:W3:Y:S01]  /*94e0*/  LDL.LU R13, [R1+0xe8] ;  /* 0x0000e800010d7983 */ /* 0x000ee20000300800 */
[----:B------:R-:W-:-:S01]  /*94f0*/  FADD R39, R190, R39 ;  /* 0x00000027be277221 */ /* 0x000fc20000000000 */
[----:B------:R-:W-:-:S04]  /*9500*/  FADD R38, R191, R38 ;  /* 0x00000026bf267221 */ /* 0x000fc80000000000 */
[----:B------:R0:W-:Y:S01]  /*9510*/  STL [R1+0xa8], R39 ;  /* 0x0000a82701007387 */ /* 0x0001e20000100800 */
[----:B--2---:R-:W-:-:S03]  /*9520*/  FADD R37, R192, R37 ;  /* 0x00000025c0257221 */ /* 0x004fc60000000000 */
[----:B------:R1:W-:Y:S01]  /*9530*/  STL [R1+0xac], R38 ;  /* 0x0000ac2601007387 */ /* 0x0003e20000100800 */
[----:B----4-:R-:W-:-:S03]  /*9540*/  FADD R36, R193, R36 ;  /* 0x00000024c1247221 */ /* 0x010fc60000000000 */
        /* <DEDUP_REMOVED lines=41> */
[----:B------:R-:W3:Y:S04]  /*97e0*/  LDL.LU R26, [R1+0x120] ;  /* 0x00012000011a7983 */ /* 0x000ee80000300800 */
        /* <DEDUP_REMOVED lines=362> */
[----:B------:R-:W-:Y:S01]  /*ae90*/  STL [R1+0x2c8], R39 ;  /* 0x0002c82701007387 */ /* 0x000fe20000100800 */
[----:B--2---:R-:W-:-:S03]  /*aea0*/  FADD R37, R40, R37 ;  /* 0x0000002528257221 */ /* 0x004fc60000000000 */
[----:B------:R-:W-:Y:S01]  /*aeb0*/  STL [R1+0x2cc], R38 ;  /* 0x0002cc2601007387 */ /* 0x000fe20000100800 */
[----:B----4-:R-:W-:-:S03]  /*aec0*/  FADD R36, R41, R36 ;  /* 0x0000002429247221 */ /* 0x010fc60000000000 */
[----:B------:R-:W-:Y:S01]  /*aed0*/  STL [R1+0x2d0], R37 ;  /* 0x0002d02501007387 */ /* 0x000fe20000100800 */
[----:B------:R-:W-:-:S03]  /*aee0*/  FADD R35, R42, R35 ;  /* 0x000000232a237221 */ /* 0x000fc60000000000 */
[----:B------:R-:W-:Y:S01]  /*aef0*/  STL [R1+0x2d4], R36 ;  /* 0x0002d42401007387 */ /* 0x000fe20000100800 */
[----:B---3--:R-:W-:-:S03]  /*af00*/  FADD R34, R43, R34 ;  /* 0x000000222b227221 */ /* 0x008fc60000000000 */
[----:B------:R-:W-:Y:S01]  /*af10*/  STL [R1+0x2d8], R35 ;  /* 0x0002d82301007387 */ /* 0x000fe20000100800 */
[----:B------:R-:W-:-:S03]  /*af20*/  FADD R33, R44, R33 ;  /* 0x000000212c217221 */ /* 0x000fc60000000000 */
        /* <DEDUP_REMOVED lines=15> */
[----:B------:R-:W-:-:S01]  /*b020*/  FADD R25, R52, R25 ;  /* 0x0000001934197221 */ /* 0x000fc20000000000 */
[----:B------:R-:W-:Y:S02]  /*b030*/  FADD R24, R53, R24 ;  /* 0x0000001835187221 */ /* 0x000fe40000000000 */
[----:B------:R-:W-:Y:S04]  /*b040*/  STL [R1+0x2fc], R26 ;  /* 0x0002fc1a01007387 */ /* 0x000fe80000100800 */
[----:B------:R0:W-:Y:S04]  /*b050*/  STL [R1+0x304], R24 ;  /* 0x0003041801007387 */ /* 0x0001e80000100800 */
[----:B------:R1:W-:Y:S04]  /*b060*/  STL [R1+0x300], R25 ;  /* 0x0003001901007387 */ /* 0x0003e80000100800 */
[----:B0-----:R-:W2:Y:S01]  /*b070*/  LDL.LU R24, [R1+0x30c] ;  /* 0x00030c0001187983 */ /* 0x001ea20000300800 */
[----:B------:R-:W-:-:S03]  /*b080*/  FADD R13, R54, R13 ;  /* 0x0000000d360d7221 */ /* 0x000fc60000000000 */
[----:B-1----:R-:W3:Y:S04]  /*b090*/  LDL.LU R25, [R1+0x310] ;  /* 0x0003100001197983 */ /* 0x002ee80000300800 */
[----:B------:R-:W4:Y:S04]  /*b0a0*/  LDL.LU R26, [R1+0x314] ;  /* 0x00031400011a7983 */ /* 0x000f280000300800 */
[----:B------:R0:W-:Y:S04]  /*b0b0*/  STL [R1+0x308], R13 ;  /* 0x0003080d01007387 */ /* 0x0001e80000100800 */
        /* <DEDUP_REMOVED lines=13> */
[----:B0-----:R-:W4:Y:S01]  /*b190*/  LDL.LU R13, [R1+0x34c] ;  /* 0x00034c00010d7983 */ /* 0x001f220000300800 */
[----:B--2---:R-:W-:-:S05]  /*b1a0*/  FADD R24, R55, R24 ;  /* 0x0000001837187221 */ /* 0x004fca0000000000 */
[----:B------:R0:W-:Y:S04]  /*b1b0*/  STL [R1+0x30c], R24 ;  /* 0x00030c1801007387 */ /* 0x0001e80000100800 */
[----:B0-----:R-:W3:Y:S02]  /*b1c0*/  LDL.LU R24, [R1+0x3a4] ;  /* 0x0003a40001187983 */ /* 0x001ee40000300800 */
[----:B---3--:R-:W-:-:S05]  /*b1d0*/  FADD R25, R24, R25 ;  /* 0x0000001918197221 */ /* 0x008fca0000000000 */
[----:B------:R0:W-:Y:S04]  /*b1e0*/  STL [R1+0x310], R25 ;  /* 0x0003101901007387 */ /* 0x0001e80000100800 */
[----:B0-----:R-:W4:Y:S02]  /*b1f0*/  LDL.LU R25, [R1+0x3a0] ;  /* 0x0003a00001197983 */ /* 0x001f240000300800 */
[----:B----4-:R-:W-:-:S05]  /*b200*/  FADD R26, R25, R26 ;  /* 0x0000001a191a7221 */ /* 0x010fca0000000000 */
[----:B------:R0:W-:Y:S04]  /*b210*/  STL [R1+0x314], R26 ;  /* 0x0003141a01007387 */ /* 0x0001e80000100800 */
[----:B0-----:R-:W2:Y:S02]  /*b220*/  LDL.LU R26, [R1+0x39c] ;  /* 0x00039c00011a7983 */ /* 0x001ea40000300800 */
[----:B--2---:R-:W-:-:S05]  /*b230*/  FADD R27, R26, R27 ;  /* 0x0000001b1a1b7221 */ /* 0x004fca0000000000 */
        /* <DEDUP_REMOVED lines=37> */
[----:B0-----:R-:W2:Y:S01]  /*b490*/  LDL.LU R39, [R1+0x368] ;  /* 0x0003680001277983 */ /* 0x001ea20000300800 */
[----:B------:R-:W-:Y:S01]  /*b4a0*/  UMOV UR6, URZ ;  /* 0x0000003f00067c82 */ /* 0x000fe20008000000 */
[----:B--2---:R-:W-:-:S05]  /*b4b0*/  FADD R13, R13, R39 ;  /* 0x000000270d0d7221 */ /* 0x004fca0000000000 */
[----:B------:R0:W-:Y:S02]  /*b4c0*/  STL [R1+0x34c], R13 ;  /* 0x00034c0d01007387 */ /* 0x0001e40000100800 */
.L_x_24:
[----:B------:R-:W-:Y:S05]  /*b4d0*/  @!P1 BRA `(.L_x_25) ;  /* 0x0000000000049947 */ /* 0x000fea0003800000 */
[----:B------:R-:W-:Y:S01]  /*b4e0*/  BPT.TRAP 0x1 ;  /* 0x000000040000795c */ /* 0x000fe20000300000 */
.L_x_25:
[----:B------:R-:W-:Y:S02]  /*b4f0*/  UISETP.GT.U32.AND UP0, UPT, UR7, 0x1, UPT ;  /* 0x000000010700788c */ /* 0x000fe4000bf04070 */
[----:B------:R-:W-:-:S04]  /*b500*/  ULEA UR13, UR44, UR9, 0x3 ;  /* 0x000000092c0d7291 */ /* 0x000fc8000f8e183f */
[----:B------:R-:W-:Y:S01]  /*b510*/  UIADD3 UR13, UR13, 0x18, URZ ;  /* 0x000000180d0d7890 */ /* 0x000fe2000fffe03f */
[----:B------:R-:W-:-:S03]  /*b520*/  PLOP3.LUT P0, PT, PT, PT, UP0, 0x80, 0x0 ;  /* 0x000000000000781c */ /* 0x000fc60003f0f008 */
[----:B------:R-:W-:-:S09]  /*b530*/  UPRMT UR13, URZ, 0x654, UR13 ;  /* 0x000006543f0d7896 */ /* 0x000fd2000800000d */
[----:B------:R-:W-:Y:S01]  /*b540*/  SYNCS.ARRIVE.TRANS64.RED.A1T0 RZ, [UR13], RZ ;  /* 0x000000ffffff79a7 */ /* 0x000fe2000810040d */
[----:B------:R-:W-:Y:S05]  /*b550*/  @P0 BRA `(.L_x_26) ;  /* 0x0000000000040947 */ /* 0x000fea0003800000 */
[----:B------:R-:W-:Y:S01]  /*b560*/  BPT.TRAP 0x1 ;  /* 0x000000040000795c */ /* 0x000fe20000300000 */
.L_x_26:
[----:B------:R-:W-:Y:S02]  /*b570*/  UISETP.GT.AND UP2, UPT, UR45, 0x1, UPT ;  /* 0x000000012d00788c */ /* 0x000fe4000bf44270 */
[----:B------:R-:W-:Y:S02]  /*b580*/  UIADD3 UR47, UR47, 0x1, URZ ;  /* 0x000000012f2f7890 */ /* 0x000fe4000fffe03f */
[----:B------:R-:W-:Y:S02]  /*b590*/  UIADD3 UR44, UR44, 0x1, URZ ;  /* 0x000000012c2c7890 */ /* 0x000fe4000fffe03f */
[----:B------:R-:W-:Y:S01]  /*b5a0*/  PLOP3.LUT P0, PT, PT, PT, UP2, 0x80, 0x0 ;  /* 0x000000000000781c */ /* 0x000fe20003f0f028 */
[----:B------:R-:W-:Y:S02]  /*b5b0*/  UISETP.NE.AND UP0, UPT, UR47, 0x3, UPT ;  /* 0x000000032f00788c */ /* 0x000fe4000bf05270 */
[----:B------:R-:W-:Y:S02]  /*b5c0*/  UIADD3 UR14, UR45, -0x1, URZ ;  /* 0xffffffff2d0e7890 */ /* 0x000fe4000fffe03f */
[----:B------:R-:W-:-:S02]  /*b5d0*/  USEL UR13, URZ, 0x1, UP0 ;  /* 0x000000013f0d7887 */ /* 0x000fc40008000000 */
[----:B------:R-:W-:Y:S02]  /*b5e0*/  UISETP.NE.AND UP1, UPT, UR44, 0x3, UPT ;  /* 0x000000032c00788c */ /* 0x000fe4000bf25270 */
[----:B------:R-:W-:Y:S02]  /*b5f0*/  ULOP3.LUT UR46, UR46, UR13, URZ, 0x3c, !UPT ;  /* 0x0000000d2e2e7292 */ /* 0x000fe4000f8e3c3f */
[----:B------:R-:W-:Y:S02]  /*b600*/  USEL UR47, UR47, URZ, UP0 ;  /* 0x0000003f2f2f7287 */ /* 0x000fe40008000000 */
[----:B------:R-:W-:Y:S01]  /*b610*/  USEL UR44, UR44, URZ, UP1 ;  /* 0x0000003f2c2c7287 */ /* 0x000fe20008800000 */
[----:B------:R-:W-:Y:S01]  /*b620*/  UMOV UR13, 0x1 ;  /* 0x00000001000d7882 */ /* 0x000fe20000000000 */
[----:B------:R-:W-:Y:S01]  /*b630*/  UMOV UR45, UR14 ;  /* 0x0000000e002d7c82 */ /* 0x000fe20008000000 */
[----:B------:R-:W-:Y:S09]  /*b640*/  @P0 BRA `(.L_x_27) ;  /* 0xffffffb000300947 */ /* 0x000ff2000383ffff */
.L_x_19:
[----:B------:R-:W-:-:S04]  /*b650*/  UISETP.NE.AND UP0, UPT, UR6, URZ, UPT ;  /* 0x0000003f0600728c */ /* 0x000fc8000bf05270 */
[----:B------:R-:W-:-:S06]  /*b660*/  USEL UR6, URZ, 0x1, !UP0 ;  /* 0x000000013f067887 */ /* 0x000fcc000c000000 */
[----:B------:R-:W-:-:S13]  /*b670*/  ISETP.NE.AND P0, PT, RZ, UR6, PT ;  /* 0x00000006ff007c0c */ /* 0x000fda000bf05270 */
[----:B------:R-:W-:Y:S05]  /*b680*/  @!P0 BRA `(.L_x_28) ;  /* 0x0000002800808947 */ /* 0x000fea0003800000 */
[----:B------:R1:W-:Y:S04]  /*b690*/  STL [R1+0x3b4], R52 ;  /* 0x0003b43401007387 */ /* 0x0003e80000100800 */
[----:B-1----:R-:W4:Y:S04]  /*b6a0*/  LDL.LU R52, [R1] ;  /* 0x0000000001347983 */ /* 0x002f280000300800 */
[----:B------:R1:W-:Y:S04]  /*b6b0*/  STL [R1+0x3b0], R53 ;  /* 0x0003b03501007387 */ /* 0x0003e80000100800 */
[----:B-1----:R-:W2:Y:S04]  /*b6c0*/  LDL.LU R53, [R1+0x4] ;  /* 0x0000040001357983 */ /* 0x002ea80000300800 */
[----:B------:R1:W-:Y:S04]  /*b6d0*/  STL [R1+0x3ac], R54 ;  /* 0x0003ac3601007387 */ /* 0x0003e80000100800 */
[----:B-1----:R-:W3:Y:S04]  /*b6e0*/  LDL.LU R54, [R1+0x8] ;  /* 0x0000080001367983 */ /* 0x002ee80000300800 */
        /* <DEDUP_REMOVED lines=26> */
[----:B0-----:R-:W3:Y:S04]  /*b890*/  LDL.LU R13, [R1+0x64] ;  /* 0x00006400010d7983 */ /* 0x001ee80000300800 */
[----:B------:R0:W-:Y:S04]  /*b8a0*/  STL [R1+0x374], R36 ;  /* 0x0003742401007387 */ /* 0x0001e80000100800 */
[----:B0-----:R-:W3:Y:S04]  /*b8b0*/  LDL.LU R36, [R1+0x54] ;  /* 0x0000540001247983 */ /* 0x001ee80000300800 */
[----:B------:R0:W-:Y:S04]  /*b8c0*/  STL [R1+0x370], R37 ;  /* 0x0003702501007387 */ /* 0x0001e80000100800 */
[----:B0-----:R-:W3:Y:S04]  /*b8d0*/  LDL.LU R37, [R1+0x58] ;  /* 0x0000580001257983 */ /* 0x001ee80000300800 */
[----:B------:R0:W-:Y:S04]  /*b8e0*/  STL [R1+0x36c], R38 ;  /* 0x00036c2601007387 */ /* 0x0001e80000100800 */
[----:B0-----:R-:W3:Y:S04]  /*b8f0*/  LDL.LU R38, [R1+0x5c] ;  /* 0x00005c0001267983 */ /* 0x001ee80000300800 */
[----:B------:R0:W-:Y:S04]  /*b900*/  STL [R1+0x368], R39 ;  /* 0x0003682701007387 */ /* 0x0001e80000100800 */
[----:B0-----:R-:W3:Y:S01]  /*b910*/  LDL.LU R39, [R1+0x60] ;  /* 0x0000600001277983 */ /* 0x001ee20000300800 */
[----:B------:R-:W-:Y:S01]  /*b920*/  FADD R18, R216, R18 ;  /* 0x00000012d8127221 */ /* 0x000fe20000000000 */
[----:B------:R-:W-:Y:S01]  /*b930*/  FADD R19, R217, R19 ;  /* 0x00000013d9137221 */ /* 0x000fe20000000000 */
[----:B------:R-:W-:Y:S01]  /*b940*/  FADD R20, R218, R20 ;  /* 0x00000014da147221 */ /* 0x000fe20000000000 */
[----:B------:R-:W-:Y:S01]  /*b950*/  FADD R21, R219, R21 ;  /* 0x00000015db157221 */ /* 0x000fe20000000000 */
[----:B------:R-:W-:Y:S01]  /*b960*/  FADD R22, R220, R22 ;  /* 0x00000016dc167221 */ /* 0x000fe20000000000 */
[----:B----45:R-:W-:-:S02]  /*b970*/  FADD R12, R52, R12 ;  /* 0x0000000c340c7221 */ /* 0x030fc40000000000 */
[----:B------:R-:W4:Y:S01]  /*b980*/  LDL.LU R52, [R1+0x3b4] ;  /* 0x0003b40001347983 */ /* 0x000f220000300800 */
[----:B--2---:R-:W-:-:S03]  /*b990*/  FADD R11, R53, R11 ;  /* 0x0000000b350b7221 */ /* 0x004fc60000000000 */
[----:B------:R-:W2:Y:S01]  /*b9a0*/  LDL.LU R53, [R1+0x3b0] ;  /* 0x0003b00001357983 */ /* 0x000ea20000300800 */
[----:B---3--:R-:W-:-:S03]  /*b9b0*/  FADD R10, R54, R10 ;  /* 0x0000000a360a7221 */ /* 0x008fc60000000000 */
[----:B------:R-:W3:Y:S01]  /*b9c0*/  LDL.LU R54, [R1+0x3ac] ;  /* 0x0003ac0001367983 */ /* 0x000ee20000300800 */
[----:B------:R-:W-:-:S03]  /*b9d0*/  FADD R9, R55, R9 ;  /* 0x0000000937097221 */ /* 0x000fc60000000000 */
        /* <DEDUP_REMOVED lines=24> */
[----:B------:R-:W3:Y:S04]  /*bb60*/  LDL.LU R35, [R1+0x378] ;  /* 0x0003780001237983 */ /* 0x000ee80000300800 */
[----:B------:R-:W4:Y:S04]  /*bb70*/  LDL.LU R216, [R1+0x50] ;  /* 0x0000500001d87983 */ /* 0x000f280000300800 */
[----:B------:R-:W2:Y:S04]  /*bb80*/  LDL.LU R217, [R1+0x4c] ;  /* 0x00004c0001d97983 */ /* 0x000ea80000300800 */
[----:B------:R-:W3:Y:S04]  /*bb90*/  LDL.LU R218, [R1+0x48] ;  /* 0x0000480001da7983 */ /* 0x000ee80000300800 */
[----:B------:R-:W3:Y:S04]  /*bba0*/  LDL.LU R219, [R1+0x44] ;  /* 0x0000440001db7983 */ /* 0x000ee80000300800 */
[----:B------:R-:W3:Y:S01]  /*bbb0*/  LDL.LU R220, [R1+0x40] ;  /* 0x0000400001dc7983 */ /* 0x000ee20000300800 */
[----:B------:R-:W-:Y:S01]  /*bbc0*/  FADD R36, R201, R36 ;  /* 0x00000024c9247221 */ /* 0x000fe20000000000 */
        /* <DEDUP_REMOVED lines=10> */
[----:B----4-:R-:W-:Y:S01]  /*bc70*/  FADD R216, R200, R216 ;  /* 0x000000d8c8d87221 */ /* 0x010fe20000000000 */
[----:B--2---:R-:W-:Y:S01]  /*bc80*/  FADD R217, R231, R217 ;  /* 0x000000d9e7d97221 */ /* 0x004fe20000000000 */
[----:B---3--:R-:W-:Y:S01]  /*bc90*/  FADD R218, R230, R218 ;  /* 0x000000dae6da7221 */ /* 0x008fe20000000000 */
[----:B------:R-:W-:Y:S01]  /*bca0*/  FADD R219, R229, R219 ;  /* 0x000000dbe5db7221 */ /* 0x000fe20000000000 */
[----:B------:R-:W-:-:S05]  /*bcb0*/  FADD R220, R228, R220 ;  /* 0x000000dce4dc7221 */ /* 0x000fca0000000000 */
[----:B------:R-:W-:Y:S04]  /*bcc0*/  STL [R1+0x40], R220 ;  /* 0x000040dc01007387 */ /* 0x000fe80000100800 */
[----:B------:R-:W-:Y:S04]  /*bcd0*/  STL [R1+0x44], R219 ;  /* 0x000044db01007387 */ /* 0x000fe80000100800 */
[----:B------:R-:W-:Y:S04]  /*bce0*/  STL [R1+0x48], R218 ;  /* 0x000048da01007387 */ /* 0x000fe80000100800 */
[----:B------:R0:W-:Y:S04]  /*bcf0*/  STL [R1+0x54], R36 ;  /* 0x0000542401007387 */ /* 0x0001e80000100800 */
[----:B------:R-:W-:Y:S04]  /*bd00*/  STL [R1+0x4c], R217 ;  /* 0x00004cd901007387 */ /* 0x000fe80000100800 */
[----:B0-----:R-:W2:Y:S04]  /*bd10*/  LDL.LU R36, [R1+0x68] ;  /* 0x0000680001247983 */ /* 0x001ea80000300800 */
[----:B------:R-:W-:Y:S04]  /*bd20*/  STL [R1+0x50], R216 ;  /* 0x000050d801007387 */ /* 0x000fe80000100800 */
[----:B------:R0:W-:Y:S04]  /*bd30*/  STL [R1+0x58], R37 ;  /* 0x0000582501007387 */ /* 0x0001e80000100800 */
[----:B0-----:R-:W3:Y:S04]  /*bd40*/  LDL.LU R37, [R1+0x6c] ;  /* 0x00006c0001257983 */ /* 0x001ee80000300800 */
[----:B------:R0:W-:Y:S04]  /*bd50*/  STL [R1+0x5c], R38 ;  /* 0x00005c2601007387 */ /* 0x0001e80000100800 */
[----:B0-----:R-:W4:Y:S04]  /*bd60*/  LDL.LU R38, [R1+0x70] ;  /* 0x0000700001267983 */ /* 0x001f280000300800 */
[----:B------:R0:W-:Y:S04]  /*bd70*/  STL [R1+0x60], R39 ;  /* 0x0000602701007387 */ /* 0x0001e80000100800 */
[----:B0-----:R-:W4:Y:S01]  /*bd80*/  LDL.LU R39, [R1+0x74] ;  /* 0x0000740001277983 */ /* 0x001f220000300800 */
[----:B------:R-:W-:-:S03]  /*bd90*/  FADD R13, R205, R13 ;  /* 0x0000000dcd0d7221 */ /* 0x000fc60000000000 */
[----:B------:R-:W4:Y:S04]  /*bda0*/  LDL.LU R205, [R1+0x88] ;  /* 0x0000880001cd7983 */ /* 0x000f280000300800 */
[----:B------:R-:W4:Y:S04]  /*bdb0*/  LDL.LU R204, [R1+0x8c] ;  /* 0x00008c0001cc7983 */ /* 0x000f280000300800 */
        /* <DEDUP_REMOVED lines=24> */
[----:B0-----:R-:W2:Y:S01]  /*bf40*/  LDL.LU R36, [R1+0x374] ;  /* 0x0003740001247983 */ /* 0x001ea20000300800 */
[----:B---3--:R-:W-:-:S03]  /*bf50*/  FADD R37, R207, R37 ;  /* 0x00000025cf257221 */ /* 0x008fc60000000000 */
[----:B------:R-:W3:Y:S04]  /*bf60*/  LDL.LU R206, [R1+0x84] ;  /* 0x0000840001ce7983 */ /* 0x000ee80000300800 */
[----:B------:R0:W-:Y:S01]  /*bf70*/  STL [R1+0x6c], R37 ;  /* 0x00006c2501007387 */ /* 0x0001e20000100800 */
[----:B----4-:R-:W-:-:S03]  /*bf80*/  FADD R38, R208, R38 ;  /* 0x00000026d0267221 */ /* 0x010fc60000000000 */
[----:B0-----:R-:W4:Y:S04]  /*bf90*/  LDL.LU R37, [R1+0x370] ;  /* 0x0003700001257983 */ /* 0x001f280000300800 */
[----:B------:R-:W2:Y:S04]  /*bfa0*/  LDL.LU R207, [R1+0x80] ;  /* 0x0000800001cf7983 */ /* 0x000ea80000300800 */
[----:B------:R0:W-:Y:S01]  /*bfb0*/  STL [R1+0x70], R38 ;  /* 0x0000702601007387 */ /* 0x0001e20000100800 */
[----:B------:R-:W-:-:S03]  /*bfc0*/  FADD R39, R209, R39 ;  /* 0x00000027d1277221 */ /* 0x000fc60000000000 */
[----:B0-----:R-:W4:Y:S04]  /*bfd0*/  LDL.LU R38, [R1+0x36c] ;  /* 0x00036c0001267983 */ /* 0x001f280000300800 */
[----:B------:R-:W4:Y:S04]  /*bfe0*/  LDL.LU R208, [R1+0x7c] ;  /* 0x00007c0001d07983 */ /* 0x000f280000300800 */
[----:B------:R0:W-:Y:S04]  /*bff0*/  STL [R1+0x74], R39 ;  /* 0x0000742701007387 */ /* 0x0001e80000100800 */
[----:B0-----:R-:W4:Y:S04]  /*c000*/  LDL.LU R39, [R1+0x368] ;  /* 0x0003680001277983 */ /* 0x001f280000300800 */
[----:B------:R-:W4:Y:S01]  /*c010*/  LDL.LU R209, [R1+0x78] ;  /* 0x0000780001d17983 */ /* 0x000f220000300800 */
        /* <DEDUP_REMOVED lines=23> */
[----:B---3--:R-:W-:Y:S01]  /*c190*/  FADD R206, R213, R206 ;  /* 0x000000ced5ce7221 */ /* 0x008fe20000000000 */
[----:B--2---:R-:W-:Y:S01]  /*c1a0*/  FADD R207, R212, R207 ;  /* 0x000000cfd4cf7221 */ /* 0x004fe20000000000 */
[----:B----4-:R-:W-:Y:S01]  /*c1b0*/  FADD R208, R211, R208 ;  /* 0x000000d0d3d07221 */ /* 0x010fe20000000000 */
[----:B------:R-:W-:-:S05]  /*c1c0*/  FADD R209, R210, R209 ;  /* 0x000000d1d2d17221 */ /* 0x000fca0000000000 */
[----:B------:R0:W-:Y:S04]  /*c1d0*/  STL [R1+0x78], R209 ;  /* 0x000078d101007387 */ /* 0x0001e80000100800 */
        /* <DEDUP_REMOVED lines=23> */
[----:B------:R-:W4:Y:S04]  /*c350*/  LDL.LU R213, [R1+0xe4] ;  /* 0x0000e40001d57983 */ /* 0x000f280000300800 */
[----:B------:R4:W-:Y:S04]  /*c360*/  STL [R1+0xd8], R217 ;  /* 0x0000d8d901007387 */ /* 0x0009e80000100800 */
[----:B------:R-:W4:Y:S04]  /*c370*/  LDL.LU R212, [R1+0xe8] ;  /* 0x0000e80001d47983 */ /* 0x000f280000300800 */
[----:B------:R4:W-:Y:S04]  /*c380*/  STL [R1+0xdc], R216 ;  /* 0x0000dcd801007387 */ /* 0x0009e80000100800 */
[----:B------:R-:W4:Y:S04]  /*c390*/  LDL.LU R211, [R1+0xec] ;  /* 0x0000ec0001d37983 */ /* 0x000f280000300800 */
[----:B------:R4:W-:Y:S04]  /*c3a0*/  STL [R1+0xe0], R13 ;  /* 0x0000e00d01007387 */ /* 0x0009e80000100800 */
[----:B------:R-:W4:Y:S04]  /*c3b0*/  LDL.LU R210, [R1+0xf0] ;  /* 0x0000f00001d27983 */ /* 0x000f280000300800 */
[----:B0-----:R-:W4:Y:S04]  /*c3c0*/  LDL.LU R209, [R1+0xf4] ;  /* 0x0000f40001d17983 */ /* 0x001f280000300800 */
[----:B-1----:R-:W4:Y:S04]  /*c3d0*/  LDL.LU R208, [R1+0xf8] ;  /* 0x0000f80001d07983 */ /* 0x002f280000300800 */
[----:B--2---:R-:W2:Y:S04]  /*c3e0*/  LDL.LU R207, [R1+0xfc] ;  /* 0x0000fc0001cf7983 */ /* 0x004ea80000300800 */
[----:B---3--:R-:W3:Y:S04]  /*c3f0*/  LDL.LU R206, [R1+0x100] ;  /* 0x0001000001ce7983 */ /* 0x008ee80000300800 */
        /* <DEDUP_REMOVED lines=22> */
[----:B------:R-:W4:Y:S01]  /*c560*/  LDL.LU R13, [R1+0x15c] ;  /* 0x00015c00010d7983 */ /* 0x000f220000300800 */
[----:B------:R-:W-:-:S05]  /*c570*/  FADD R213, R173, R213 ;  /* 0x000000d5add57221 */ /* 0x000fca0000000000 */
[----:B------:R0:W-:Y:S01]  /*c580*/  STL [R1+0xe4], R213 ;  /* 0x0000e4d501007387 */ /* 0x0001e20000100800 */
[----:B------:R-:W-:-:S05]  /*c590*/  FADD R212, R174, R212 ;  /* 0x000000d4aed47221 */ /* 0x000fca0000000000 */
[----:B------:R1:W-:Y:S01]  /*c5a0*/  STL [R1+0xe8], R212 ;  /* 0x0000e8d401007387 */ /* 0x0003e20000100800 */
[----:B------:R-:W-:-:S05]  /*c5b0*/  FADD R211, R175, R211 ;  /* 0x000000d3afd37221 */ /* 0x000fca0000000000 */
[----:B------:R1:W-:Y:S01]  /*c5c0*/  STL [R1+0xec], R211 ;  /* 0x0000ecd301007387 */ /* 0x0003e20000100800 */
[----:B------:R-:W-:Y:S01]  /*c5d0*/  FADD R210, R176, R210 ;  /* 0x000000d2b0d27221 */ /* 0x000fe20000000000 */
[----:B------:R-:W-:-:S04]  /*c5e0*/  FADD R209, R177, R209 ;  /* 0x000000d1b1d17221 */ /* 0x000fc80000000000 */
[----:B------:R1:W-:Y:S01]  /*c5f0*/  STL [R1+0xf0], R210 ;  /* 0x0000f0d201007387 */ /* 0x0003e20000100800 */
[----:B------:R-:W-:-:S03]  /*c600*/  FADD R208, R178, R208 ;  /* 0x000000d0b2d07221 */ /* 0x000fc60000000000 */
[----:B------:R1:W-:Y:S01]  /*c610*/  STL [R1+0xf4], R209 ;  /* 0x0000f4d101007387 */ /* 0x0003e20000100800 */
[----:B--2---:R-:W-:-:S03]  /*c620*/  FADD R207, R179, R207 ;  /* 0x000000cfb3cf7221 */ /* 0x004fc60000000000 */
[----:B------:R2:W-:Y:S01]  /*c630*/  STL [R1+0xf8], R208 ;  /* 0x0000f8d001007387 */ /* 0x0005e20000100800 */
[----:B---3--:R-:W-:-:S03]  /*c640*/  FADD R206, R180, R206 ;  /* 0x000000ceb4ce7221 */ /* 0x008fc60000000000 */
        /* <DEDUP_REMOVED lines=44> */
[----:B0-----:R-:W4:Y:S01]  /*c910*/  LDL.LU R213, [R1+0x160] ;  /* 0x0001600001d57983 */ /* 0x001f220000300800 */
[----:B------:R-:W-:-:S03]  /*c920*/  FADD R13, R139, R13 ;  /* 0x0000000d8b0d7221 */ /* 0x000fc60000000000 */
[----:B------:R0:W-:Y:S04]  /*c930*/  STL [R1+0x154], R217 ;  /* 0x000154d901007387 */ /* 0x0001e80000100800 */
[----:B-1----:R-:W4:Y:S04]  /*c940*/  LDL.LU R212, [R1+0x164] ;  /* 0x0001640001d47983 */ /* 0x002f280000300800 */
[----:B------:R1:W-:Y:S04]  /*c950*/  STL [R1+0x158], R216 ;  /* 0x000158d801007387 */ /* 0x0003e80000100800 */
[----:B------:R-:W4:Y:S04]  /*c960*/  LDL.LU R211, [R1+0x168] ;  /* 0x0001680001d37983 */ /* 0x000f280000300800 */
[----:B------:R1:W-:Y:S04]  /*c970*/  STL [R1+0x15c], R13 ;  /* 0x00015c0d01007387 */ /* 0x0003e80000100800 */
[----:B------:R-:W4:Y:S04]  /*c980*/  LDL.LU R210, [R1+0x16c] ;  /* 0x00016c0001d27983 */ /* 0x000f280000300800 */
[----:B------:R-:W4:Y:S04]  /*c990*/  LDL.LU R209, [R1+0x170] ;  /* 0x0001700001d17983 */ /* 0x000f280000300800 */
        /* <DEDUP_REMOVED lines=23> */
[----:B0-----:R-:W4:Y:S04]  /*cb10*/  LDL.LU R217, [R1+0x1d0] ;  /* 0x0001d00001d97983 */ /* 0x001f280000300800 */
[----:B-1----:R-:W4:Y:S04]  /*cb20*/  LDL.LU R216, [R1+0x1d4] ;  /* 0x0001d40001d87983 */ /* 0x002f280000300800 */
[----:B------:R-:W4:Y:S01]  /*cb30*/  LDL.LU R13, [R1+0x1d8] ;  /* 0x0001d800010d7983 */ /* 0x000f220000300800 */
[----:B------:R-:W-:Y:S01]  /*cb40*/  FADD R213, R140, R213 ;  /* 0x000000d58cd57221 */ /* 0x000fe20000000000 */
        /* <DEDUP_REMOVED lines=248> */
[----:B--2---:R-:W2:Y:S04]  /*dad0*/  LDL.LU R211, [R1+0x2dc] ;  /* 0x0002dc0001d37983 */ /* 0x004ea80000300800 */
[----:B------:R1:W-:Y:S04]  /*dae0*/  STL [R1+0x2d0], R13 ;  /* 0x0002d00d01007387 */ /* 0x0003e80000100800 */
        /* <DEDUP_REMOVED lines=85> */
[----:B------:R-:W-:Y:S01]  /*e040*/  FADD R216, R38, R216 ;  /* 0x000000d826d87221 */ /* 0x000fe20000000000 */
[----:B------:R-:W-:-:S05]  /*e050*/  FADD R13, R13, R39 ;  /* 0x000000270d0d7221 */ /* 0x000fca0000000000 */
[----:B------:R1:W-:Y:S04]  /*e060*/  STL [R1+0x34c], R13 ;  /* 0x00034c0d01007387 */ /* 0x0003e80000100800 */
[----:B------:R1:W-:Y:S04]  /*e070*/  STL [R1+0x344], R217 ;  /* 0x000344d901007387 */ /* 0x0003e80000100800 */
[----:B------:R1:W-:Y:S02]  /*e080*/  STL [R1+0x348], R216 ;  /* 0x000348d801007387 */ /* 0x0003e40000100800 */
.L_x_28:
[----:B01----:R-:W0:Y:S02]  /*e090*/  LDC R13, c[0x0][0x28c] ;  /* 0x0000a300ff0d7b82 */ /* 0x003e240000000800 */
[----:B0-----:R-:W-:-:S13]  /*e0a0*/  ISETP.GE.AND P0, PT, R13, 0x1, PT ;  /* 0x000000010d00780c */ /* 0x001fda0003f06270 */
[----:B------:R-:W-:Y:S05]  /*e0b0*/  @!P0 BRA `(.L_x_29) ;  /* 0x0000000000488947 */ /* 0x000fea0003800000 */
[----:B------:R-:W-:-:S06]  /*e0c0*/  UISETP.NE.AND UP0, UPT, UR8, 0x3, UPT ;  /* 0x000000030800788c */ /* 0x000fcc000bf05270 */
[----:B------:R-:W-:-:S13]  /*e0d0*/  PLOP3.LUT P0, PT, PT, PT, UP0, 0x80, 0x0 ;  /* 0x000000000000781c */ /* 0x000fda0003f0f008 */
[----:B------:R-:W-:Y:S05]  /*e0e0*/  @!P0 BRA `(.L_x_30) ;  /* 0x0000000000048947 */ /* 0x000fea0003800000 */
[----:B------:R-:W-:Y:S01]  /*e0f0*/  BPT.TRAP 0x1 ;  /* 0x000000040000795c */ /* 0x000fe20000300000 */
.L_x_30:
[----:B------:R-:W-:-:S04]  /*e100*/  UISETP.LT.AND UP0, UPT, UR11, 0x1, UPT ;  /* 0x000000010b00788c */ /* 0x000fc8000bf01270 */
[----:B------:R-:W-:Y:S02]  /*e110*/  USEL UR6, UR11, 0x1, UP0 ;  /* 0x000000010b067887 */ /* 0x000fe40008000000 */
[----:B------:R-:W-:Y:S02]  /*e120*/  UISETP.GT.U32.AND UP0, UPT, UR7, 0x1, UPT ;  /* 0x000000010700788c */ /* 0x000fe4000bf04070 */
[----:B------:R-:W-:-:S04]  /*e130*/  UIADD3 UR6, UR5, UR11, -UR6 ;  /* 0x0000000b05067290 */ /* 0x000fc8000fffe806 */
[----:B------:R-:W-:Y:S01]  /*e140*/  UIMAD.WIDE.U32 UR12, UR6, -0x55555555, URZ ;  /* 0xaaaaaaab060c78a5 */ /* 0x000fe2000f8e003f */
[----:B------:R-:W-:-:S03]  /*e150*/  PLOP3.LUT P0, PT, PT, PT, UP0, 0x80, 0x0 ;  /* 0x000000000000781c */ /* 0x000fc60003f0f008 */
[----:B------:R-:W-:-:S04]  /*e160*/  USHF.R.U32.HI UR12, URZ, 0x1, UR13 ;  /* 0x000000013f0c7899 */ /* 0x000fc8000801160d */
[----:B------:R-:W-:-:S04]  /*e170*/  UIMAD UR6, UR12, -0x3, UR6 ;  /* 0xfffffffd0c0678a4 */ /* 0x000fc8000f8e0206 */
[----:B------:R-:W-:-:S04]  /*e180*/  ULEA UR6, UR6, UR9, 0x3 ;  /* 0x0000000906067291 */ /* 0x000fc8000f8e183f */
[----:B------:R-:W-:-:S04]  /*e190*/  UIADD3 UR6, UR6, 0x18, URZ ;  /* 0x0000001806067890 */ /* 0x000fc8000fffe03f */
[----:B------:R-:W-:-:S09]  /*e1a0*/  UPRMT UR6, URZ, 0x654, UR6 ;  /* 0x000006543f067896 */ /* 0x000fd20008000006 */
[----:B------:R-:W-:Y:S01]  /*e1b0*/  SYNCS.ARRIVE.TRANS64.RED.A1T0 RZ, [UR6], RZ ;  /* 0x000000ffffff79a7 */ /* 0x000fe20008100406 */
[----:B------:R-:W-:Y:S05]  /*e1c0*/  @P0 BRA `(.L_x_29) ;  /* 0x0000000000040947 */ /* 0x000fea0003800000 */
[----:B------:R-:W-:Y:S01]  /*e1d0*/  BPT.TRAP 0x1 ;  /* 0x000000040000795c */ /* 0x000fe20000300000 */
.L_x_29:
[----:B------:R-:W4:Y:S01]  /*e1e0*/  LDL.LU R13, [R1+0x358] ;  /* 0x00035800010d7983 */ /* 0x000f220000300800 */
[----:B------:R-:W0:Y:S01]  /*e1f0*/  LDC R24, c[0x0][0x288] ;  /* 0x0000a200ff187b82 */ /* 0x000e220000000800 */
[----:B------:R-:W1:Y:S01]  /*e200*/  S2R R25, SR_TID.X ;  /* 0x0000000000197919 */ /* 0x000e620000002100 */
[----:B------:R-:W-:Y:S02]  /*e210*/  UIADD3 UR9, UR11, UR5, URZ ;  /* 0x000000050b097290 */ /* 0x000fe4000fffe03f */
[----:B------:R-:W-:Y:S01]  /*e220*/  USHF.R.S32.HI UR10, URZ, 0x1f, UR42 ;  /* 0x0000001f3f0a7899 */ /* 0x000fe2000801142a */
[----:B------:R-:W2:Y:S01]  /*e230*/  LDL.LU R27, [R1+0x35c] ;  /* 0x00035c00011b7983 */ /* 0x000ea20000300800 */
[----:B------:R-:W-:Y:S01]  /*e240*/  UISETP.GT.U32.AND UP0, UPT, UR9, 0x2, UPT ;  /* 0x000000020900788c */ /* 0x000fe2000bf04070 */
[----:B------:R-:W-:Y:S01]  /*e250*/  IMAD.MOV.U32 R42, RZ, RZ, -0x1 ;  /* 0xffffffffff2a7424 */ /* 0x000fe200078e00ff */
[----:B------:R-:W-:Y:S01]  /*e260*/  ULDC.64 UR14, c[0x0][0x5d0] ;  /* 0x00017400000e7ab9 */ /* 0x000fe20000000a00 */
[----:B------:R-:W-:Y:S01]  /*e270*/  ULDC UR6, c[0x0][0x284] ;  /* 0x0000a10000067ab9 */ /* 0x000fe20000000800 */
[----:B------:R-:W-:-:S02]  /*e280*/  UIMAD UR5, UR10, UR14, URZ ;  /* 0x0000000e0a0572a4 */ /* 0x000fc4000f8e023f */
[----:B------:R-:W-:Y:S02]  /*e290*/  UISETP.LT.U32.AND UP0, UPT, UR11, 0x3, UP0 ;  /* 0x000000030b00788c */ /* 0x000fe40008701070 */
[----:B------:R-:W-:Y:S02]  /*e2a0*/  UISETP.GE.U32.AND UP1, UPT, UR11, 0x3, UPT ;  /* 0x000000030b00788c */ /* 0x000fe4000bf26070 */
[----:B------:R-:W-:-:S04]  /*e2b0*/  UIMAD.WIDE.U32 UR12, UR9, -0x55555555, URZ ;  /* 0xaaaaaaab090c78a5 */ /* 0x000fc8000f8e003f */
[----:B------:R-:W-:Y:S01]  /*e2c0*/  USHF.R.U32.HI UR12, URZ, 0x1, UR13 ;  /* 0x000000013f0c7899 */ /* 0x000fe2000801160d */
[----:B-1----:R-:W-:Y:S02]  /*e2d0*/  IMAD.SHL.U32 R32, R25, 0x2, RZ ;  /* 0x0000000219207824 */ /* 0x002fe400078e00ff */
[----:B----4-:R-:W-:Y:S01]  /*e2e0*/  IMAD R33, R13, 0xe0, RZ ;  /* 0x000000e00d217824 */ /* 0x010fe200078e02ff */
[----:B------:R-:W-:-:S04]  /*e2f0*/  LOP3.LUT R13, R25, 0x3, RZ, 0xc0, !PT ;  /* 0x00000003190d7812 */ /* 0x000fc800078ec0ff */
[----:B0-----:R-:W-:Y:S01]  /*e300*/  ISETP.GE.AND P0, PT, R33, R24, PT ;  /* 0x000000182100720c */ /* 0x001fe20003f06270 */
[----:B------:R-:W-:Y:S01]  /*e310*/  IMAD R34, R13, -0x2, R24 ;  /* 0xfffffffe0d227824 */ /* 0x000fe200078e0218 */
[--C-:B------:R-:W-:Y:S01]  /*e320*/  SHF.R.U32.HI R24, RZ, 0x7, R25.reuse ;  /* 0x00000007ff187819 */ /* 0x100fe20000011619 */
[----:B--2---:R-:W-:Y:S01]  /*e330*/  IMAD.WIDE R38, R27, 0x100, RZ ;  /* 0x000001001b267825 */ /* 0x004fe200078e02ff */
[----:B------:R-:W-:Y:S02]  /*e340*/  SHF.R.U32.HI R13, RZ, 0x2, R25 ;  /* 0x00000002ff0d7819 */ /* 0x000fe40000011619 */
[----:B------:R-:W-:Y:S01]  /*e350*/  LOP3.LUT R25, R25, 0x60, RZ, 0xc0, !PT ;  /* 0x0000006019197812 */ /* 0x000fe200078ec0ff */
[----:B------:R-:W-:Y:S01]  /*e360*/  IMAD.IADD R34, R34, 0x1, -R33 ;  /* 0x0000000122227824 */ /* 0x000fe200078e0a21 */
[----:B------:R-:W-:Y:S02]  /*e370*/  LOP3.LUT R26, R13, 0x7, RZ, 0xc0, !PT ;  /* 0x000000070d1a7812 */ /* 0x000fe400078ec0ff */
[----:B------:R-:W-:-:S02]  /*e380*/  SHF.R.U32.HI R13, RZ, 0x1, R25 ;  /* 0x00000001ff0d7819 */ /* 0x000fc40000011619 */
[----:B------:R-:W-:Y:S02]  /*e390*/  LOP3.LUT R24, R24, 0x1, RZ, 0xc0, !PT ;  /* 0x0000000118187812 */ /* 0x000fe400078ec0ff */
[----:B------:R-:W-:Y:S02]  /*e3a0*/  IADD3 R35, RZ, -R13, -R26 ;  /* 0x8000000dff237210 */ /* 0x000fe40007ffe81a */
[----:B------:R-:W-:Y:S01]  /*e3b0*/  LOP3.LUT R32, R33, 0x6, R32, 0xf8, !PT ;  /* 0x0000000621207812 */ /* 0x000fe200078ef820 */
[C---:B------:R-:W-:Y:S02]  /*e3c0*/  IMAD.SHL.U32 R25, R24.reuse, 0x40, RZ ;  /* 0x0000004018197824 */ /* 0x040fe400078e00ff */
[----:B------:R-:W-:Y:S01]  /*e3d0*/  IMAD R35, R24, -0x40, R35 ;  /* 0xffffffc018237824 */ /* 0x000fe200078e0223 */
[----:B------:R-:W-:Y:S01]  /*e3e0*/  SHF.R.S32.HI R33, RZ, 0x1f, R32 ;  /* 0x0000001fff217819 */ /* 0x000fe20000011420 */
[----:B------:R-:W-:Y:S01]  /*e3f0*/  IMAD.SHL.U32 R24, R27, 0x100, RZ ;  /* 0x000001001b187824 */ /* 0x000fe200078e00ff */
[----:B------:R-:W-:Y:S01]  /*e400*/  LOP3.LUT R36, R25, 0x40, R26, 0xe2, !PT ;  /* 0x0000004019247812 */ /* 0x000fe200078ee21a */
[----:B------:R-:W-:-:S03]  /*e410*/  IMAD.U32 R27, RZ, RZ, UR14 ;  /* 0x0000000eff1b7e24 */ /* 0x000fc6000f8e00ff */
[C---:B------:R-:W-:Y:S01]  /*e420*/  ISETP.GE.OR P0, PT, R24.reuse, UR6, P0 ;  /* 0x0000000618007c0c */ /* 0x040fe20008706670 */
[----:B------:R-:W-:Y:S01]  /*e430*/  IMAD.WIDE.U32 R26, R27, UR42, R32 ;  /* 0x0000002a1b1a7c25 */ /* 0x000fe2000f8e0020 */
[----:B------:R-:W-:Y:S01]  /*e440*/  IADD3 R35, -R24, UR6, R35 ;  /* 0x0000000618237c10 */ /* 0x000fe2000fffe123 */
[----:B------:R-:W-:Y:S01]  /*e450*/  UIMAD UR6, UR42, UR15, UR5 ;  /* 0x0000000f2a0672a4 */ /* 0x000fe2000f8e0205 */
[----:B------:R-:W-:Y:S01]  /*e460*/  LOP3.LUT R36, R38, R36, R13, 0xfe, !PT ;  /* 0x0000002426247212 */ /* 0x000fe200078efe0d */
[----:B------:R-:W-:-:S04]  /*e470*/  USEL UR5, URZ, 0x1, !UP0 ;  /* 0x000000013f057887 */ /* 0x000fc8000c000000 */
[----:B------:R-:W-:Y:S01]  /*e480*/  ULOP3.LUT UR4, UR4, UR5, URZ, 0x3c, !UPT ;  /* 0x0000000504047292 */ /* 0x000fe2000f8e3c3f */
[----:B------:R-:W-:Y:S01]  /*e490*/  VIADD R27, R27, UR6 ;  /* 0x000000061b1b7c36 */ /* 0x000fe20008000000 */
[----:B------:R-:W-:Y:S02]  /*e4a0*/  UIMAD UR5, UR12, -0x3, UR9 ;  /* 0xfffffffd0c0578a4 */ /* 0x000fe4000f8e0209 */
[----:B------:R-:W-:Y:S01]  /*e4b0*/  @UP1 ULOP3.LUT UR4, UR4, 0x1, UR12, 0x78, !UPT ;  /* 0x0000000104041892 */ /* 0x000fe2000f8e780c */
[----:B------:R-:W-:Y:S11]  /*e4c0*/  @P0 BRA `(.L_x_31) ;  /* 0x0000010800ac0947 */ /* 0x000ff60003800000 */
[----:B------:R-:W0:Y:S01]  /*e4d0*/  LDC.64 R28, c[0x0][0x5c8] ;  /* 0x00017200ff1c7b82 */ /* 0x000e220000000a00 */
[----:B------:R-:W-:Y:S01]  /*e4e0*/  ULDC.64 UR12, c[0x0][0x5c0] ;  /* 0x00017000000c7ab9 */ /* 0x000fe20000000a00 */
[----:B------:R-:W-:Y:S01]  /*e4f0*/  BSSY B0, `(.L_x_31) ;  /* 0x00010a8000007945 */ /* 0x000fe20003800000 */
[-C--:B0-----:R-:W-:Y:S01]  /*e500*/  IMAD R13, R39, R28.reuse, RZ ;  /* 0x0000001c270d7224 */ /* 0x081fe200078e02ff */
[----:B------:R-:W-:Y:S01]  /*e510*/  SHF.L.U64.HI R37, R28, 0x3, R29 ;  /* 0x000000031c257819 */ /* 0x000fe2000001021d */
[----:B------:R-:W-:-:S04]  /*e520*/  IMAD.WIDE.U32 R26, R36, R28, R26 ;  /* 0x0000001c241a7225 */ /* 0x000fc800078e001a */
[----:B------:R-:W-:Y:S01]  /*e530*/  IMAD R13, R36, R29, R13 ;  /* 0x0000001d240d7224 */ /* 0x000fe200078e020d */
[C---:B------:R-:W-:Y:S01]  /*e540*/  LEA R30, P2, R28.reuse, R26, 0x7 ;  /* 0x0000001a1c1e7211 */ /* 0x040fe200078438ff */
[----:B------:R-:W-:Y:S01]  /*e550*/  IMAD.SHL.U32 R25, R28, 0x8, RZ ;  /* 0x000000081c197824 */ /* 0x000fe200078e00ff */
[----:B------:R-:W-:Y:S01]  /*e560*/  IADD3 R24, P5, R26, UR12, RZ ;  /* 0x0000000c1a187c10 */ /* 0x000fe2000ffbe0ff */
[----:B------:R-:W-:-:S03]  /*e570*/  IMAD.IADD R13, R27, 0x1, R13 ;  /* 0x000000011b0d7824 */ /* 0x000fc600078e020d */
[----:B------:R-:W-:Y:S02]  /*e580*/  IADD3 R26, P0, P1, R26, UR12, R25 ;  /* 0x0000000c1a1a7c10 */ /* 0x000fe4000f91e019 */
[----:B------:R-:W-:Y:S02]  /*e590*/  LEA.HI.X R31, R28, R13, R29, 0x7, P2 ;  /* 0x0000000d1c1f7211 */ /* 0x000fe400010f3c1d */
[C---:B------:R-:W-:Y:S02]  /*e5a0*/  IADD3 R28, P2, P3, R30.reuse, UR12, R25 ;  /* 0x0000000c1e1c7c10 */ /* 0x040fe4000fb5e019 */
[----:B------:R-:W-:Y:S02]  /*e5b0*/  IADD3.X R25, R13, UR13, RZ, P5, !PT ;  /* 0x0000000d0d197c10 */ /* 0x000fe4000affe4ff */
[----:B------:R-:W-:Y:S02]  /*e5c0*/  FSETP.NEU.AND P5, PT, RZ, UR40, PT ;  /* 0x00000028ff007c0b */ /* 0x000fe4000bfad000 */
[----:B------:R-:W-:-:S02]  /*e5d0*/  IADD3 R30, P6, R30, UR12, RZ ;  /* 0x0000000c1e1e7c10 */ /* 0x000fc4000ffde0ff */
[--C-:B------:R-:W-:Y:S02]  /*e5e0*/  IADD3.X R29, R31, UR13, R37.reuse, P2, P3 ;  /* 0x0000000d1f1d7c10 */ /* 0x100fe400097e6425 */
[----:B------:R-:W-:Y:S02]  /*e5f0*/  IADD3.X R27, R13, UR13, R37, P0, P1 ;  /* 0x0000000d0d1b7c10 */ /* 0x000fe400087e2425 */
[----:B------:R-:W-:-:S05]  /*e600*/  IADD3.X R31, R31, UR13, RZ, P6, !PT ;  /* 0x0000000d1f1f7c10 */ /* 0x000fca000b7fe4ff */
[----:B------:R-:W-:Y:S05]  /*e610*/  @!P5 BRA `(.L_x_32) ;  /* 0x000000c40034d947 */ /* 0x000fea0003800000 */
[----:B------:R-:W-:Y:S01]  /*e620*/  ULDC.64 UR12, c[0x0][0x5b8] ;  /* 0x00016e00000c7ab9 */ /* 0x000fe20000000a00 */
[----:B------:R-:W-:Y:S01]  /*e630*/  ULDC.64 UR14, c[0x0][0x5a8] ;  /* 0x00016a00000e7ab9 */ /* 0x000fe20000000a00 */
[----:B------:R-:W-:Y:S02]  /*e640*/  UIMAD UR6, UR10, UR12, URZ ;  /* 0x0000000c0a0672a4 */ /* 0x000fe4000f8e023f */
[----:B------:R-:W-:Y:S01]  /*e650*/  IMAD.U32 R13, RZ, RZ, UR12 ;  /* 0x0000000cff0d7e24 */ /* 0x000fe2000f8e00ff */
[----:B------:R-:W-:Y:S01]  /*e660*/  ISETP.GE.AND P3, PT, R35, 0x1, PT ;  /* 0x000000012300780c */ /* 0x000fe20003f66270 */
[----:B------:R-:W-:Y:S01]  /*e670*/  BSSY B1, `(.L_x_33) ;  /* 0x000000f000017945 */ /* 0x000fe20003800000 */
[----:B------:R-:W-:Y:S02]  /*e680*/  UIMAD UR6, UR42, UR13, UR6 ;  /* 0x0000000d2a0672a4 */ /* 0x000fe4000f8e0206 */
[----:B------:R-:W-:Y:S01]  /*e690*/  IMAD.WIDE.U32 R32, R13, UR42, R32 ;  /* 0x0000002a0d207c25 */ /* 0x000fe2000f8e0020 */
[----:B------:R-:W-:-:S03]  /*e6a0*/  ULDC.64 UR12, c[0x0][0x5b0] ;  /* 0x00016c00000c7ab9 */ /* 0x000fc60000000a00 */
[----:B------:R-:W-:Y:S02]  /*e6b0*/  IMAD.MOV.U32 R40, RZ, RZ, R32 ;  /* 0x000000ffff287224 */ /* 0x000fe400078e0020 */
[----:B------:R-:W-:Y:S02]  /*e6c0*/  VIADD R41, R33, UR6 ;  /* 0x0000000621297c36 */ /* 0x000fe40008000000 */
[----:B------:R-:W-:Y:S02]  /*e6d0*/  IMAD R13, R39, UR12, RZ ;  /* 0x0000000c270d7c24 */ /* 0x000fe4000f8e02ff */
[----:B------:R-:W-:-:S04]  /*e6e0*/  IMAD.WIDE.U32 R32, R36, UR12, R40 ;  /* 0x0000000c24207c25 */ /* 0x000fc8000f8e0028 */
[----:B------:R-:W-:Y:S01]  /*e6f0*/  IMAD R13, R36, UR13, R13 ;  /* 0x0000000d240d7c24 */ /* 0x000fe2000f8e020d */
[----:B------:R-:W-:-:S04]  /*e700*/  IADD3 R32, P0, R32, UR14, RZ ;  /* 0x0000000e20207c10 */ /* 0x000fc8000ff1e0ff */
[--C-:B------:R-:W-:Y:S02]  /*e710*/  IADD3.X R33, R33, UR15, R13.reuse, P0, !PT ;  /* 0x0000000f21217c10 */ /* 0x100fe400087fe40d */
[----:B------:R-:W-:Y:S02]  /*e720*/  ISETP.LT.OR P0, PT, R34, 0x1, !P3 ;  /* 0x000000012200780c */ /* 0x000fe40005f01670 */
[----:B------:R-:W-:-:S11]  /*e730*/  PRMT R13, RZ, 0x7610, R13 ;  /* 0x00007610ff0d7816 */ /* 0x000fd6000000000d */
[----:B------:R-:W-:Y:S05]  /*e740*/  @P0 BRA `(.L_x_34) ;  /* 0x0000000000040947 */ /* 0x000fea0003800000 */
[----:B------:R0:W5:Y:S02]  /*e750*/  LDG.E.U8 R13, desc[UR48][R32.64] ;  /* 0x00000030200d7981 */ /* 0x000164000c1e1100 */
.L_x_34:
[----:B------:R-:W-:Y:S05]  /*e760*/  BSYNC B1 ;  /* 0x0000000000017941 */ /* 0x000fea0003800000 */
.L_x_33:
[----:B-----5:R-:W-:Y:S01]  /*e770*/  LOP3.LUT R13, R13, 0xff, RZ, 0xc0, !PT ;  /* 0x000000ff0d0d7812 */ /* 0x020fe200078ec0ff */
[----:B------:R-:W-:Y:S03]  /*e780*/  BSSY B1, `(.L_x_35) ;  /* 0x000000b000017945 */ /* 0x000fe60003800000 */
[----:B------:R-:W-:-:S05]  /*e790*/  F2FP.F16.E4M3.UNPACK_B R13, R13 ;  /* 0x0000000dff0d723e */ /* 0x000fca00020006ff */
[----:B------:R-:W-:-:S05]  /*e7a0*/  HADD2.F32 R13, -RZ, R13.H0_H0 ;  /* 0x2000000dff0d7230 */ /* 0x000fca0000004100 */
[----:B------:R-:W-:-:S04]  /*e7b0*/  FMUL R13, R13, UR40 ;  /* 0x000000280d0d7c20 */ /* 0x000fc80008400000 */
[----:B------:R-:W-:-:S05]  /*e7c0*/  FFMA R12, R12, UR41, R13 ;  /* 0x000000290c0c7c23 */ /* 0x000fca000800000d */
[----:B------:R-:W-:-:S05]  /*e7d0*/  F2FP.SATFINITE.E4M3.F32.PACK_AB_MERGE_C R12, RZ, R12, RZ ;  /* 0x0000000cff0c723e */ /* 0x000fca00048070ff */
[----:B------:R1:W-:Y:S01]  /*e7e0*/  @!P0 STG.E.U8 desc[UR48][R24.64], R12 ;  /* 0x0000000c18008986 */ /* 0x0003e2000c101130 */
[----:B------:R-:W-:Y:S02]  /*e7f0*/  ISETP.LT.OR P0, PT, R34, 0x2, !P3 ;  /* 0x000000022200780c */ /* 0x000fe40005f01670 */
[----:B-1----:R-:W-:-:S11]  /*e800*/  PRMT R12, RZ, 0x7610, R12 ;  /* 0x00007610ff0c7816 */ /* 0x002fd6000000000c */
[----:B------:R-:W-:Y:S05]  /*e810*/  @P0 BRA `(.L_x_36) ;  /* 0x0000000000040947 */ /* 0x000fea0003800000 */
[----:B------:R1:W5:Y:S02]  /*e820*/  LDG.E.U8 R12, desc[UR48][R32.64+0x1] ;  /* 0x00000130200c7981 */ /* 0x000364000c1e1100 */
.L_x_36:
[----:B------:R-:W-:Y:S05]  /*e830*/  BSYNC B1 ;  /* 0x0000000000017941 */ /* 0x000fea0003800000 */
.L_x_35:
[----:B-----5:R-:W-:Y:S01]  /*e840*/  LOP3.LUT R12, R12, 0xff, RZ, 0xc0, !PT ;  /* 0x000000ff0c0c7812 */ /* 0x020fe200078ec0ff */
[----:B------:R-:W-:Y:S01]  /*e850*/  BSSY B1, `(.L_x_37) ;  /* 0x0000013000017945 */ /* 0x000fe20003800000 */
[----:B------:R-:W-:Y:S02]  /*e860*/  ISETP.GE.AND P2, PT, R35, 0x9, PT ;  /* 0x000000092300780c */ /* 0x000fe40003f46270 */
[----:B------:R-:W-:-:S05]  /*e870*/  F2FP.F16.E4M3.UNPACK_B R12, R12 ;  /* 0x0000000cff0c723e */ /* 0x000fca00020006ff */
[----:B------:R-:W-:-:S05]  /*e880*/  HADD2.F32 R12, -RZ, R12.H0_H0 ;  /* 0x2000000cff0c7230 */ /* 0x000fca0000004100 */
[----:B------:R-:W-:-:S04]  /*e890*/  FMUL R12, R12, UR40 ;  /* 0x000000280c0c7c20 */ /* 0x000fc80008400000 */
[----:B------:R-:W-:-:S05]  /*e8a0*/  FFMA R11, R11, UR41, R12 ;  /* 0x000000290b0b7c23 */ /* 0x000fca000800000c */
[----:B------:R-:W-:-:S05]  /*e8b0*/  F2FP.SATFINITE.E4M3.F32.PACK_AB_MERGE_C R11, RZ, R11, RZ ;  /* 0x0000000bff0b723e */ /* 0x000fca00048070ff */
[----:B------:R2:W-:Y:S01]  /*e8c0*/  @!P0 STG.E.U8 desc[UR48][R24.64+0x1], R11 ;  /* 0x0000010b18008986 */ /* 0x0005e2000c101130 */
[----:B------:R-:W-:-:S05]  /*e8d0*/  IADD3 R12, P0, R36, 0x8, RZ ;  /* 0x00000008240c7810 */ /* 0x000fca0007f1e0ff */
[----:B--2---:R-:W-:-:S04]  /*e8e0*/  IMAD.X R11, RZ, RZ, R39, P0 ;  /* 0x000000ffff0b7224 */ /* 0x004fc800000e0627 */
[----:B------:R-:W-:-:S04]  /*e8f0*/  IMAD R11, R11, UR12, RZ ;  /* 0x0000000c0b0b7c24 */ /* 0x000fc8000f8e02ff */
[C---:B------:R-:W-:Y:S02]  /*e900*/  IMAD R11, R12.reuse, UR13, R11 ;  /* 0x0000000d0c0b7c24 */ /* 0x040fe4000f8e020b */
[----:B------:R-:W-:-:S03]  /*e910*/  IMAD.WIDE.U32 R12, R12, UR12, R40 ;  /* 0x0000000c0c0c7c25 */ /* 0x000fc6000f8e0028 */
[----:B------:R-:W-:-:S04]  /*e920*/  IADD3 R12, P0, R12, UR14, RZ ;  /* 0x0000000e0c0c7c10 */ /* 0x000fc8000ff1e0ff */
[--C-:B------:R-:W-:Y:S02]  /*e930*/  IADD3.X R13, R13, UR15, R11.reuse, P0, !PT ;  /* 0x0000000f0d0d7c10 */ /* 0x100fe400087fe40b */
[----:B------:R-:W-:Y:S02]  /*e940*/  ISETP.LT.OR P0, PT, R34, 0x1, !P2 ;  /* 0x000000012200780c */ /* 0x000fe40005701670 */
[----:B------:R-:W-:-:S11]  /*e950*/  PRMT R11, RZ, 0x7610, R11 ;  /* 0x00007610ff0b7816 */ /* 0x000fd6000000000b */
[----:B------:R-:W-:Y:S05]  /*e960*/  @P0 BRA `(.L_x_38) ;  /* 0x0000000000040947 */ /* 0x000fea0003800000 */
[----:B------:R2:W5:Y:S02]  /*e970*/  LDG.E.U8 R11, desc[UR48][R12.64] ;  /* 0x000000300c0b7981 */ /* 0x000564000c1e1100 */
.L_x_38:
[----:B------:R-:W-:Y:S05]  /*e980*/  BSYNC B1 ;  /* 0x0000000000017941 */ /* 0x000fea0003800000 */
.L_x_37:
        /* <DEDUP_REMOVED lines=9> */
[----:B----4-:R-:W-:-:S11]  /*ea20*/  PRMT R10, RZ, 0x7610, R10 ;  /* 0x00007610ff0a7816 */ /* 0x010fd6000000000a */
[----:B------:R-:W-:Y:S05]  /*ea30*/  @P0 BRA `(.L_x_40) ;  /* 0x0000000000040947 */ /* 0x000fea0003800000 */
[----:B------:R4:W5:Y:S02]  /*ea40*/  LDG.E.U8 R10, desc[UR48][R12.64+0x1] ;  /* 0x000001300c0a7981 */ /* 0x000964000c1e1100 */
.L_x_40:
[----:B------:R-:W-:Y:S05]  /*ea50*/  BSYNC B1 ;  /* 0x0000000000017941 */ /* 0x000fea0003800000 */
.L_x_39:
[----:B-----5:R-:W-:Y:S01]  /*ea60*/  LOP3.LUT R10, R10, 0xff, RZ, 0xc0, !PT ;  /* 0x000000ff0a0a7812 */ /* 0x020fe200078ec0ff */
[----:B------:R-:W-:Y:S01]  /*ea70*/  BSSY B1, `(.L_x_41) ;  /* 0x000000b000017945 */ /* 0x000fe20003800000 */
[----:B------:R-:W-:Y:S02]  /*ea80*/  ISETP.LT.OR P1, PT, R34, 0x9, !P3 ;  /* 0x000000092200780c */ /* 0x000fe40005f21670 */
[----:B------:R-:W-:-:S05]  /*ea90*/  F2FP.F16.E4M3.UNPACK_B R10, R10 ;  /* 0x0000000aff0a723e */ /* 0x000fca00020006ff */
[----:B------:R-:W-:-:S05]  /*eaa0*/  HADD2.F32 R10, -RZ, R10.H0_H0 ;  /* 0x2000000aff0a7230 */ /* 0x000fca0000004100 */
[----:B------:R-:W-:-:S04]  /*eab0*/  FMUL R10, R10, UR40 ;  /* 0x000000280a0a7c20 */ /* 0x000fc80008400000 */
[----:B------:R-:W-:-:S05]  /*eac0*/  FFMA R9, R9, UR41, R10 ;  /* 0x0000002909097c23 */ /* 0x000fca000800000a */
[----:B------:R-:W-:-:S05]  /*ead0*/  F2FP.SATFINITE.E4M3.F32.PACK_AB_MERGE_C R9, RZ, R9, RZ ;  /* 0x00000009ff09723e */ /* 0x000fca00048070ff */
[----:B------:R0:W-:Y:S02]  /*eae0*/  @!P0 STG.E.U8 desc[UR48][R26.64+0x1], R9 ;  /* 0x000001091a008986 */ /* 0x0001e4000c101130 */
[----:B0-----:R-:W-:Y:S01]  /*eaf0*/  PRMT R9, RZ, 0x7610, R9 ;  /* 0x00007610ff097816 */ /* 0x001fe20000000009 */
[----:B------:R-:W-:Y:S06]  /*eb00*/  @P1 BRA `(.L_x_42) ;  /* 0x0000000000041947 */ /* 0x000fec0003800000 */
[----:B------:R0:W5:Y:S02]  /*eb10*/  LDG.E.U8 R9, desc[UR48][R32.64+0x8] ;  /* 0x0000083020097981 */ /* 0x000164000c1e1100 */
.L_x_42:
[----:B------:R-:W-:Y:S05]  /*eb20*/  BSYNC B1 ;  /* 0x0000000000017941 */ /* 0x000fea0003800000 */
.L_x_41:
        /* <DEDUP_REMOVED lines=9> */
[----:B-1----:R-:W-:Y:S01]  /*ebc0*/  PRMT R8, RZ, 0x7610, R8 ;  /* 0x00007610ff087816 */ /* 0x002fe20000000008 */
[----:B------:R-:W-:Y:S06]  /*ebd0*/  @P0 BRA `(.L_x_44) ;  /* 0x0000000000040947 */ /* 0x000fec0003800000 */
[----:B------:R1:W5:Y:S02]  /*ebe0*/  LDG.E.U8 R8, desc[UR48][R32.64+0x9] ;  /* 0x0000093020087981 */ /* 0x000364000c1e1100 */
.L_x_44:
[----:B------:R-:W-:Y:S05]  /*ebf0*/  BSYNC B1 ;  /* 0x0000000000017941 */ /* 0x000fea0003800000 */
.L_x_43:
        /* <DEDUP_REMOVED lines=12> */
.L_x_46:
[----:B------:R-:W-:Y:S05]  /*ecc0*/  BSYNC B1 ;  /* 0x0000000000017941 */ /* 0x000fea0003800000 */
.L_x_45:
        /* <DEDUP_REMOVED lines=12> */
.L_x_48:
[----:B------:R-:W-:Y:S05]  /*ed90*/  BSYNC B1 ;  /* 0x0000000000017941 */ /* 0x000fea0003800000 */
.L_x_47:
        /* <DEDUP_REMOVED lines=12> */
.L_x_50:
[----:B------:R-:W-:Y:S05]  /*ee60*/  BSYNC B1 ;  /* 0x0000000000017941 */ /* 0x000fea0003800000 */
.L_x_49:
        /* <DEDUP_REMOVED lines=12> */
.L_x_52:
[----:B------:R-:W-:Y:S05]  /*ef30*/  BSYNC B1 ;  /* 0x0000000000017941 */ /* 0x000fea0003800000 */
.L_x_51:
[----:B-----5:R-:W-:Y:S01]  /*ef40*/  LOP3.LUT R4, R4, 0xff, RZ, 0xc0, !PT ;  /* 0x000000ff04047812 */ /* 0x020fe200078ec0ff */
[----:B------:R-:W-:Y:S01]  /*ef50*/  BSSY B1, `(.L_x_53) ;  /* 0x000000b000017945 */ /* 0x000fe20003800000 */
[----:B------:R-:W-:Y:S02]  /*ef60*/  ISETP.LT.OR P1, PT, R34, 0x11, !P2 ;  /* 0x000000112200780c */ /* 0x000fe40005721670 */
[----:B------:R-:W-:-:S05]  /*ef70*/  F2FP.F16.E4M3.UNPACK_B R4, R4 ;  /* 0x00000004ff04723e */ /* 0x000fca00020006ff */
[----:B------:R-:W-:-:S05]  /*ef80*/  HADD2.F32 R4, -RZ, R4.H0_H0 ;  /* 0x20000004ff047230 */ /* 0x000fca0000004100 */
[----:B------:R-:W-:-:S04]  /*ef90*/  FMUL R4, R4, UR40 ;  /* 0x0000002804047c20 */ /* 0x000fc80008400000 */
[----:B------:R-:W-:Y:S01]  /*efa0*/  FFMA R4, R3, UR41, R4 ;  /* 0x0000002903047c23 */ /* 0x000fe20008000004 */
[----:B------:R-:W-:-:S04]  /*efb0*/  PRMT R3, RZ, 0x7610, R3 ;  /* 0x00007610ff037816 */ /* 0x000fc80000000003 */
[----:B------:R-:W-:-:S05]  /*efc0*/  F2FP.SATFINITE.E4M3.F32.PACK_AB_MERGE_C R4, RZ, R4, RZ ;  /* 0x00000004ff04723e */ /* 0x000fca00048070ff */
[----:B------:R0:W-:Y:S01]  /*efd0*/  @!P0 STG.E.U8 desc[UR48][R24.64+0x11], R4 ;  /* 0x0000110418008986 */ /* 0x0001e2000c101130 */
[----:B------:R-:W-:Y:S05]  /*efe0*/  @P1 BRA `(.L_x_54) ;  /* 0x0000000000041947 */ /* 0x000fea0003800000 */
[----:B------:R0:W5:Y:S02]  /*eff0*/  LDG.E.U8 R3, desc[UR48][R12.64+0x10] ;  /* 0x000010300c037981 */ /* 0x000164000c1e1100 */
.L_x_54:
[----:B------:R-:W-:Y:S05]  /*f000*/  BSYNC B1 ;  /* 0x0000000000017941 */ /* 0x000fea0003800000 */
.L_x_53:
        /* <DEDUP_REMOVED lines=12> */
.L_x_56:
[----:B------:R-:W-:Y:S05]  /*f0d0*/  BSYNC B1 ;  /* 0x0000000000017941 */ /* 0x000fea0003800000 */
.L_x_55:
[----:B-----5:R-:W-:Y:S01]  /*f0e0*/  LOP3.LUT R2, R2, 0xff, RZ, 0xc0, !PT ;  /* 0x000000ff02027812 */ /* 0x020fe200078ec0ff */
[----:B------:R-:W-:Y:S01]  /*f0f0*/  BSSY B1, `(.L_x_57) ;  /* 0x000000b000017945 */ /* 0x000fe20003800000 */
[----:B------:R-:W-:Y:S02]  /*f100*/  ISETP.LT.OR P1, PT, R34, 0x19, !P3 ;  /* 0x000000192200780c */ /* 0x000fe40005f21670 */
[----:B------:R-:W-:-:S05]  /*f110*/  F2FP.F16.E4M3.UNPACK_B R2, R2 ;  /* 0x00000002ff02723e */ /* 0x000fca00020006ff */
[----:B------:R-:W-:-:S05]  /*f120*/  HADD2.F32 R2, -RZ, R2.H0_H0 ;  /* 0x20000002ff027230 */ /* 0x000fca0000004100 */
[----:B0-----:R-:W-:-:S04]  /*f130*/  FMUL R3, R2, UR40 ;  /* 0x0000002802037c20 */ /* 0x001fc80008400000 */
[----:B------:R-:W-:Y:S01]  /*f140*/  FFMA R3, R0, UR41, R3 ;  /* 0x0000002900037c23 */ /* 0x000fe20008000003 */
[----:B------:R-:W-:-:S04]  /*f150*/  PRMT R0, RZ, 0x7610, R0 ;  /* 0x00007610ff007816 */ /* 0x000fc80000000000 */
[----:B------:R-:W-:-:S05]  /*f160*/  F2FP.SATFINITE.E4M3.F32.PACK_AB_MERGE_C R3, RZ, R3, RZ ;  /* 0x00000003ff03723e */ /* 0x000fca00048070ff */
[----:B------:R0:W-:Y:S01]  /*f170*/  @!P0 STG.E.U8 desc[UR48][R26.64+0x11], R3 ;  /* 0x000011031a008986 */ /* 0x0001e2000c101130 */
[----:B------:R-:W-:Y:S05]  /*f180*/  @P1 BRA `(.L_x_58) ;  /* 0x0000000000041947 */ /* 0x000fea0003800000 */
[----:B------:R0:W5:Y:S02]  /*f190*/  LDG.E.U8 R0, desc[UR48][R32.64+0x18] ;  /* 0x0000183020007981 */ /* 0x000164000c1e1100 */
.L_x_58:
[----:B------:R-:W-:Y:S05]  /*f1a0*/  BSYNC B1 ;  /* 0x0000000000017941 */ /* 0x000fea0003800000 */
.L_x_57:
[----:B-----5:R-:W-:Y:S01]  /*f1b0*/  LOP3.LUT R0, R0, 0xff, RZ, 0xc0, !PT ;  /* 0x000000ff00007812 */ /* 0x020fe200078ec0ff */
[----:B------:R-:W-:Y:S01]  /*f1c0*/  BSSY B1, `(.L_x_59) ;  /* 0x000000b000017945 */ /* 0x000fe20003800000 */
[----:B------:R-:W-:Y:S02]  /*f1d0*/  ISETP.LT.OR P0, PT, R34, 0x1a, !P3 ;  /* 0x0000001a2200780c */ /* 0x000fe40005f01670 */
[----:B------:R-:W-:-:S05]  /*f1e0*/  F2FP.F16.E4M3.UNPACK_B R0, R0 ;  /* 0x00000000ff00723e */ /* 0x000fca00020006ff */
[----:B------:R-:W-:-:S05]  /*f1f0*/  HADD2.F32 R0, -RZ, R0.H0_H0 ;  /* 0x20000000ff007230 */ /* 0x000fca0000004100 */
[----:B0-----:R-:W-:Y:S01]  /*f200*/  FMUL R3, R0, UR40 ;  /* 0x0000002800037c20 */ /* 0x001fe20008400000 */
[----:B------:R-:W-:-:S03]  /*f210*/  PRMT R0, RZ, 0x7610, R0 ;  /* 0x00007610ff007816 */ /* 0x000fc60000000000 */
[----:B------:R-:W-:-:S05]  /*f220*/  FFMA R3, R14, UR41, R3 ;  /* 0x000000290e037c23 */ /* 0x000fca0008000003 */
[----:B------:R-:W-:-:S05]  /*f230*/  F2FP.SATFINITE.E4M3.F32.PACK_AB_MERGE_C R3, RZ, R3, RZ ;  /* 0x00000003ff03723e */ /* 0x000fca00048070ff */
[----:B------:R0:W-:Y:S01]  /*f240*/  @!P1 STG.E.U8 desc[UR48][R24.64+0x18], R3 ;  /* 0x0000180318009986 */ /* 0x0001e2000c101130 */
[----:B------:R-:W-:Y:S05]  /*f250*/  @P0 BRA `(.L_x_60) ;  /* 0x0000000000040947 */ /* 0x000fea0003800000 */
[----:B------:R0:W5:Y:S02]  /*f260*/  LDG.E.U8 R0, desc[UR48][R32.64+0x19] ;  /* 0x0000193020007981 */ /* 0x000164000c1e1100 */
.L_x_60:
[----:B------:R-:W-:Y:S05]  /*f270*/  BSYNC B1 ;  /* 0x0000000000017941 */ /* 0x000fea0003800000 */
.L_x_59:
[----:B-----5:R-:W-:Y:S01]  /*f280*/  LOP3.LUT R0, R0, 0xff, RZ, 0xc0, !PT ;  /* 0x000000ff00007812 */ /* 0x020fe200078ec0ff */
[----:B------:R-:W-:Y:S01]  /*f290*/  BSSY B1, `(.L_x_61) ;  /* 0x000000b000017945 */ /* 0x000fe20003800000 */
[----:B------:R-:W-:Y:S02]  /*f2a0*/  ISETP.LT.OR P1, PT, R34, 0x19, !P2 ;  /* 0x000000192200780c */ /* 0x000fe40005721670 */
[----:B------:R-:W-:-:S05]  /*f2b0*/  F2FP.F16.E4M3.UNPACK_B R0, R0 ;  /* 0x00000000ff00723e */ /* 0x000fca00020006ff */
[----:B------:R-:W-:-:S05]  /*f2c0*/  HADD2.F32 R0, -RZ, R0.H0_H0 ;  /* 0x20000000ff007230 */ /* 0x000fca0000004100 */
[----:B------:R-:W-:-:S04]  /*f2d0*/  FMUL R0, R0, UR40 ;  /* 0x0000002800007c20 */ /* 0x000fc80008400000 */
[----:B------:R-:W-:-:S05]  /*f2e0*/  FFMA R0, R15, UR41, R0 ;  /* 0x000000290f007c23 */ /* 0x000fca0008000000 */
[----:B0-----:R-:W-:Y:S02]  /*f2f0*/  F2FP.SATFINITE.E4M3.F32.PACK_AB_MERGE_C R3, RZ, R0, RZ ;  /* 0x00000000ff03723e */ /* 0x001fe400048070ff */
[----:B------:R-:W-:-:S03]  /*f300*/  PRMT R0, RZ, 0x7610, R0 ;  /* 0x00007610ff007816 */ /* 0x000fc60000000000 */
[----:B------:R0:W-:Y:S01]  /*f310*/  @!P0 STG.E.U8 desc[UR48][R24.64+0x19], R3 ;  /* 0x0000190318008986 */ /* 0x0001e2000c101130 */
[----:B------:R-:W-:Y:S05]  /*f320*/  @P1 BRA `(.L_x_62) ;  /* 0x0000000000041947 */ /* 0x000fea0003800000 */
[----:B------:R0:W5:Y:S02]  /*f330*/  LDG.E.U8 R0, desc[UR48][R12.64+0x18] ;  /* 0x000018300c007981 */ /* 0x000164000c1e1100 */
.L_x_62:
[----:B------:R-:W-:Y:S05]  /*f340*/  BSYNC B1 ;  /* 0x0000000000017941 */ /* 0x000fea0003800000 */
.L_x_61:
[----:B-----5:R-:W-:Y:S01]  /*f350*/  LOP3.LUT R0, R0, 0xff, RZ, 0xc0, !PT ;  /* 0x000000ff00007812 */ /* 0x020fe200078ec0ff */
[----:B------:R-:W-:Y:S01]  /*f360*/  BSSY B1, `(.L_x_63) ;  /* 0x000000f000017945 */ /* 0x000fe20003800000 */
[----:B------:R-:W-:Y:S02]  /*f370*/  PRMT R2, RZ, 0x7610, R2 ;  /* 0x00007610ff027816 */ /* 0x000fe40000000002 */
[----:B------:R-:W-:-:S05]  /*f380*/  F2FP.F16.E4M3.UNPACK_B R0, R0 ;  /* 0x00000000ff00723e */ /* 0x000fca00020006ff */
[----:B------:R-:W-:-:S05]  /*f390*/  HADD2.F32 R0, -RZ, R0.H0_H0 ;  /* 0x20000000ff007230 */ /* 0x000fca0000004100 */
[----:B0-----:R-:W-:-:S04]  /*f3a0*/  FMUL R3, R0, UR40 ;  /* 0x0000002800037c20 */ /* 0x001fc80008400000 */
[----:B------:R-:W-:Y:S01]  /*f3b0*/  FFMA R16, R16, UR41, R3 ;  /* 0x0000002910107c23 */ /* 0x000fe20008000003 */
[----:B------:R-:W-:-:S04]  /*f3c0*/  IADD3 R3, P0, R36, 0x80, RZ ;  /* 0x0000008024037810 */ /* 0x000fc80007f1e0ff */
[----:B------:R-:W-:Y:S01]  /*f3d0*/  F2FP.SATFINITE.E4M3.F32.PACK_AB_MERGE_C R5, RZ, R16, RZ ;  /* 0x00000010ff05723e */ /* 0x000fe200048070ff */
[----:B------:R-:W-:Y:S01]  /*f3e0*/  IMAD.X R0, RZ, RZ, R39, P0 ;  /* 0x000000ffff007224 */ /* 0x000fe200000e0627 */
[----:B------:R-:W-:-:S03]  /*f3f0*/  ISETP.LT.OR P0, PT, R34, 0x1a, !P2 ;  /* 0x0000001a2200780c */ /* 0x000fc60005701670 */
[----:B------:R0:W-:Y:S01]  /*f400*/  @!P1 STG.E.U8 desc[UR48][R26.64+0x18], R5 ;  /* 0x000018051a009986 */ /* 0x0001e2000c101130 */
[----:B------:R-:W-:-:S04]  /*f410*/  IMAD R0, R0, UR12, RZ ;  /* 0x0000000c00007c24 */ /* 0x000fc8000f8e02ff */
[----:B------:R-:W-:-:S05]  /*f420*/  IMAD R0, R3, UR13, R0 ;  /* 0x0000000d03007c24 */ /* 0x000fca000f8e0200 */
[----:B------:R-:W-:Y:S05]  /*f430*/  @P0 BRA `(.L_x_64) ;  /* 0x0000000000040947 */ /* 0x000fea0003800000 */
[----:B------:R0:W5:Y:S02]  /*f440*/  LDG.E.U8 R2, desc[UR48][R12.64+0x19] ;  /* 0x000019300c027981 */ /* 0x000164000c1e1100 */
.L_x_64:
[----:B------:R-:W-:Y:S05]  /*f450*/  BSYNC B1 ;  /* 0x0000000000017941 */ /* 0x000fea0003800000 */
.L_x_63:
[----:B-----5:R-:W-:Y:S01]  /*f460*/  LOP3.LUT R4, R2, 0xff, RZ, 0xc0, !PT ;  /* 0x000000ff02047812 */ /* 0x020fe200078ec0ff */
[----:B------:R-:W-:Y:S01]  /*f470*/  IMAD.WIDE.U32 R2, R3, UR12, R40 ;  /* 0x0000000c03027c25 */ /* 0x000fe2000f8e0028 */
[----:B------:R-:W-:Y:S02]  /*f480*/  BSSY B1, `(.L_x_65) ;  /* 0x000000e000017945 */ /* 0x000fe40003800000 */
[----:B------:R-:W-:Y:S02]  /*f490*/  F2FP.F16.E4M3.UNPACK_B R4, R4 ;  /* 0x00000004ff04723e */ /* 0x000fe400020006ff */
[----:B------:R-:W-:-:S03]  /*f4a0*/  IADD3 R2, P1, R2, UR14, RZ ;  /* 0x0000000e02027c10 */ /* 0x000fc6000ff3e0ff */
[----:B------:R-:W-:Y:S01]  /*f4b0*/  HADD2.F32 R4, -RZ, R4.H0_H0 ;  /* 0x20000004ff047230 */ /* 0x000fe20000004100 */
[--C-:B------:R-:W-:Y:S02]  /*f4c0*/  IADD3.X R3, R3, UR15, R0.reuse, P1, !PT ;  /* 0x0000000f03037c10 */ /* 0x100fe40008ffe400 */
[----:B------:R-:W-:Y:S02]  /*f4d0*/  ISETP.GE.AND P1, PT, R35, 0x81, PT ;  /* 0x000000812300780c */ /* 0x000fe40003f26270 */
[----:B------:R-:W-:Y:S01]  /*f4e0*/  FMUL R4, R4, UR40 ;  /* 0x0000002804047c20 */ /* 0x000fe20008400000 */
[----:B------:R-:W-:Y:S02]  /*f4f0*/  PRMT R0, RZ, 0x7610, R0 ;  /* 0x00007610ff007816 */ /* 0x000fe40000000000 */
[----:B------:R-:W-:Y:S01]  /*f500*/  ISETP.LT.OR P6, PT, R34, 0x1, !P1 ;  /* 0x000000012200780c */ /* 0x000fe20004fc1670 */
[----:B------:R-:W-:-:S05]  /*f510*/  FFMA R4, R17, UR41, R4 ;  /* 0x0000002911047c23 */ /* 0x000fca0008000004 */
[----:B0-----:R-:W-:-:S05]  /*f520*/  F2FP.SATFINITE.E4M3.F32.PACK_AB_MERGE_C R5, RZ, R4, RZ ;  /* 0x00000004ff05723e */ /* 0x001fca00048070ff */
[----:B------:R0:W-:Y:S02]  /*f530*/  @!P0 STG.E.U8 desc[UR48][R26.64+0x19], R5 ;  /* 0x000019051a008986 */ /* 0x0001e4000c101130 */
[----:B------:R-:W-:Y:S05]  /*f540*/  @P6 BRA `(.L_x_66) ;  /* 0x0000000000046947 */ /* 0x000fea0003800000 */
[----:B------:R0:W5:Y:S02]  /*f550*/  LDG.E.U8 R0, desc[UR48][R2.64] ;  /* 0x0000003002007981 */ /* 0x000164000c1e1100 */
.L_x_66:
[----:B------:R-:W-:Y:S05]  /*f560*/  BSYNC B1 ;  /* 0x0000000000017941 */ /* 0x000fea0003800000 */
.L_x_65:
        /* <DEDUP_REMOVED lines=12> */
.L_x_68:
[----:B------:R-:W-:Y:S05]  /*f630*/  BSYNC B1 ;  /* 0x0000000000017941 */ /* 0x000fea0003800000 */
.L_x_67:
[----:B-----5:R-:W-:Y:S01]  /*f640*/  LOP3.LUT R0, R0, 0xff, RZ, 0xc0, !PT ;  /* 0x000000ff00007812 */ /* 0x020fe200078ec0ff */
[----:B------:R-:W-:Y:S01]  /*f650*/  BSSY B1, `(.L_x_69) ;  /* 0x0000013000017945 */ /* 0x000fe20003800000 */
[----:B0-----:R-:W-:Y:S02]  /*f660*/  IADD3 R5, P0, R36, 0x88, RZ ;  /* 0x0000008824057810 */ /* 0x001fe40007f1e0ff */
[----:B------:R-:W-:-:S03]  /*f670*/  F2FP.F16.E4M3.UNPACK_B R0, R0 ;  /* 0x00000000ff00723e */ /* 0x000fc600020006ff */
[----:B------:R-:W-:Y:S01]  /*f680*/  IMAD.X R38, RZ, RZ, R39, P0 ;  /* 0x000000ffff267224 */ /* 0x000fe200000e0627 */
[----:B------:R-:W-:Y:S01]  /*f690*/  ISETP.GE.AND P0, PT, R35, 0x89, PT ;  /* 0x000000892300780c */ /* 0x000fe20003f06270 */
[----:B------:R-:W-:Y:S02]  /*f6a0*/  HADD2.F32 R0, -RZ, R0.H0_H0 ;  /* 0x20000000ff007230 */ /* 0x000fe40000004100 */
[----:B------:R-:W-:Y:S02]  /*f6b0*/  IMAD R38, R38, UR12, RZ ;  /* 0x0000000c26267c24 */ /* 0x000fe4000f8e02ff */
[----:B------:R-:W-:-:S04]  /*f6c0*/  IMAD.WIDE.U32 R40, R5, UR12, R40 ;  /* 0x0000000c05287c25 */ /* 0x000fc8000f8e0028 */
[----:B------:R-:W-:Y:S01]  /*f6d0*/  FMUL R0, R0, UR40 ;  /* 0x0000002800007c20 */ /* 0x000fe20008400000 */
[----:B------:R-:W-:-:S03]  /*f6e0*/  IMAD R5, R5, UR13, R38 ;  /* 0x0000000d05057c24 */ /* 0x000fc6000f8e0226 */
[----:B------:R-:W-:Y:S01]  /*f6f0*/  FFMA R0, R19, UR41, R0 ;  /* 0x0000002913007c23 */ /* 0x000fe20008000000 */
[----:B------:R-:W-:-:S04]  /*f700*/  IADD3 R4, P6, R40, UR14, RZ ;  /* 0x0000000e28047c10 */ /* 0x000fc8000ffde0ff */
[----:B------:R-:W-:Y:S02]  /*f710*/  F2FP.SATFINITE.E4M3.F32.PACK_AB_MERGE_C R7, RZ, R0, RZ ;  /* 0x00000000ff07723e */ /* 0x000fe400048070ff */
[----:B------:R-:W-:Y:S02]  /*f720*/  IADD3.X R5, R41, UR15, R5, P6, !PT ;  /* 0x0000000f29057c10 */ /* 0x000fe4000b7fe405 */
[----:B------:R-:W-:Y:S01]  /*f730*/  PRMT R0, RZ, 0x7610, R0 ;  /* 0x00007610ff007816 */ /* 0x000fe20000000000 */
[----:B------:R0:W-:Y:S01]  /*f740*/  @!P5 STG.E.U8 desc[UR48][R30.64+0x1], R7 ;  /* 0x000001071e00d986 */ /* 0x0001e2000c101130 */
[----:B------:R-:W-:-:S13]  /*f750*/  ISETP.LT.OR P5, PT, R34, 0x1, !P0 ;  /* 0x000000012200780c */ /* 0x000fda00047a1670 */
[----:B0-----:R-:W-:Y:S05]  /*f760*/  @P5 BRA `(.L_x_70) ;  /* 0x0000000000045947 */ /* 0x001fea0003800000 */
[----:B------:R0:W5:Y:S02]  /*f770*/  LDG.E.U8 R0, desc[UR48][R4.64] ;  /* 0x0000003004007981 */ /* 0x000164000c1e1100 */
.L_x_70:
[----:B------:R-:W-:Y:S05]  /*f780*/  BSYNC B1 ;  /* 0x0000000000017941 */ /* 0x000fea0003800000 */
.L_x_69:
[----:B-----5:R-:W-:Y:S01]  /*f790*/  LOP3.LUT R0, R0, 0xff, RZ, 0xc0, !PT ;  /* 0x000000ff00007812 */ /* 0x020fe200078ec0ff */
[----:B------:R-:W-:Y:S01]  /*f7a0*/  BSSY B1, `(.L_x_71) ;  /* 0x000000b000017945 */ /* 0x000fe20003800000 */
[----:B------:R-:W-:Y:S02]  /*f7b0*/  ISETP.LT.OR P6, PT, R34, 0x2, !P0 ;  /* 0x000000022200780c */ /* 0x000fe400047c1670 */
[----:B------:R-:W-:-:S05]  /*f7c0*/  F2FP.F16.E4M3.UNPACK_B R0, R0 ;  /* 0x00000000ff00723e */ /* 0x000fca00020006ff */
[----:B------:R-:W-:-:S05]  /*f7d0*/  HADD2.F32 R0, -RZ, R0.H0_H0 ;  /* 0x20000000ff007230 */ /* 0x000fca0000004100 */
[----:B------:R-:W-:Y:S01]  /*f7e0*/  FMUL R7, R0, UR40 ;  /* 0x0000002800077c20 */ /* 0x000fe20008400000 */
[----:B------:R-:W-:-:S03]  /*f7f0*/  PRMT R0, RZ, 0x7610, R0 ;  /* 0x00007610ff007816 */ /* 0x000fc60000000000 */
[----:B------:R-:W-:-:S05]  /*f800*/  FFMA R7, R20, UR41, R7 ;  /* 0x0000002914077c23 */ /* 0x000fca0008000007 */
[----:B------:R-:W-:-:S05]  /*f810*/  F2FP.SATFINITE.E4M3.F32.PACK_AB_MERGE_C R7, RZ, R7, RZ ;  /* 0x00000007ff07723e */ /* 0x000fca00048070ff */
[----:B------:R0:W-:Y:S01]  /*f820*/  @!P5 STG.E.U8 desc[UR48][R28.64], R7 ;  /* 0x000000071c00d986 */ /* 0x0001e2000c101130 */
[----:B------:R-:W-:Y:S05]  /*f830*/  @P6 BRA `(.L_x_72) ;  /* 0x0000000000046947 */ /* 0x000fea0003800000 */
[----:B------:R0:W5:Y:S02]  /*f840*/  LDG.E.U8 R0, desc[UR48][R4.64+0x1] ;  /* 0x0000013004007981 */ /* 0x000164000c1e1100 */
.L_x_72:
[----:B------:R-:W-:Y:S05]  /*f850*/  BSYNC B1 ;  /* 0x0000000000017941 */ /* 0x000fea0003800000 */
.L_x_71:
        /* <DEDUP_REMOVED lines=12> */
.L_x_74:
[----:B------:R-:W-:Y:S05]  /*f920*/  BSYNC B1 ;  /* 0x0000000000017941 */ /* 0x000fea0003800000 */
.L_x_73:
        /* <DEDUP_REMOVED lines=12> */
.L_x_76:
[----:B------:R-:W-:Y:S05]  /*f9f0*/  BSYNC B1 ;  /* 0x0000000000017941 */ /* 0x000fea0003800000 */
.L_x_75:
        /* <DEDUP_REMOVED lines=12> */
.L_x_78:
[----:B------:R-:W-:Y:S05]  /*fac0*/  BSYNC B1 ;  /* 0x0000000000017941 */ /* 0x000fea0003800000 */
.L_x_77:
        /* <DEDUP_REMOVED lines=12> */
.L_x_80:
[----:B------:R-:W-:Y:S05]  /*fb90*/  BSYNC B1 ;  /* 0x0000000000017941 */ /* 0x000fea0003800000 */
.L_x_79:
        /* <DEDUP_REMOVED lines=12> */
.L_x_82:
[----:B------:R-:W-:Y:S05]  /*fc60*/  BSYNC B1 ;  /* 0x0000000000017941 */ /* 0x000fea0003800000 */
.L_x_81:
        /* <DEDUP_REMOVED lines=12> */
.L_x_84:
[----:B------:R-:W-:Y:S05]  /*fd30*/  BSYNC B1 ;  /* 0x0000000000017941 */ /* 0x000fea0003800000 */
.L_x_83:
        /* <DEDUP_REMOVED lines=12> */
.L_x_86:
[----:B------:R-:W-:Y:S05]  /*fe00*/  BSYNC B1 ;  /* 0x0000000000017941 */ /* 0x000fea0003800000 */
.L_x_85:
        /* <DEDUP_REMOVED lines=12> */
.L_x_88:
[----:B------:R-:W-:Y:S05]  /*fed0*/  BSYNC B1 ;  /* 0x0000000000017941 */ /* 0x000fea0003800000 */
.L_x_87:
        /* <DEDUP_REMOVED lines=12> */
.L_x_90:
[----:B------:R-:W-:Y:S05]  /*ffa0*/  BSYNC B1 ;  /* 0x0000000000017941 */ /* 0x000fea0003800000 */
.L_x_89:
[----:B------:R-:W2:Y:S01]  /*ffb0*/  LDL.LU R6, [R1+0x40] ;  /* 0x0000400001067983 */ /* 0x000ea20000300800 */
[----:B-----5:R-:W-:Y:S01]  /*ffc0*/  LOP3.LUT R0, R0, 0xff, RZ, 0xc0, !PT ;  /* 0x000000ff00007812 */ /* 0x020fe200078ec0ff */
[----:B------:R-:W-:Y:S01]  /*ffd0*/  BSSY B1, `(.L_x_91) ;  /* 0x000000b000017945 */ /* 0x000fe20003800000 */
[----:B------:R-:W-:Y:S02]  /*ffe0*/  ISETP.LT.OR P6, PT, R34, 0x1a, !P1 ;  /* 0x0000001a2200780c */ /* 0x000fe40004fc1670 */
[----:B------:R-:W-:-:S05]  /*fff0*/  F2FP.F16.E4M3.UNPACK_B R0, R0 ;  /* 0x00000000ff00723e */ /* 0x000fca00020006ff */
[----:B------:R-:W-:-:S05]  /*10000*/  HADD2.F32 R0, -RZ, R0.H0_H0 ;  /* 0x20000000ff007230 */ /* 0x000fca0000004100 */
[----:B------:R-:W-:-:S04]  /*10010*/  FMUL R0, R0, UR40 ;  /* 0x0000002800007c20 */ /* 0x000fc80008400000 */
[----:B--2---:R-:W-:-:S05]  /*10020*/  FFMA R0, R6, UR41, R0 ;  /* 0x0000002906007c23 */ /* 0x004fca0008000000 */
[----:B0-----:R-:W-:Y:S02]  /*10030*/  F2FP.SATFINITE.E4M3.F32.PACK_AB_MERGE_C R7, RZ, R0, RZ ;  /* 0x00000000ff07723e */ /* 0x001fe400048070ff */
[----:B------:R-:W-:-:S03]  /*10040*/  PRMT R0, RZ, 0x7610, R0 ;  /* 0x00007610ff007816 */ /* 0x000fc60000000000 */
[----:B------:R0:W-:Y:S01]  /*10050*/  @!P5 STG.E.U8 desc[UR48][R30.64+0x18], R7 ;  /* 0x000018071e00d986 */ /* 0x0001e2000c101130 */
[----:B------:R-:W-:Y:S05]  /*10060*/  @P6 BRA `(.L_x_92) ;  /* 0x0000000000046947 */ /* 0x000fea0003800000 */
[----:B------:R2:W5:Y:S02]  /*10070*/  LDG.E.U8 R0, desc[UR48][R2.64+0x19] ;  /* 0x0000193002007981 */ /* 0x000564000c1e1100 */
.L_x_92:
[----:B------:R-:W-:Y:S05]  /*10080*/  BSYNC B1 ;  /* 0x0000000000017941 */ /* 0x000fea0003800000 */
.L_x_91:
[----:B------:R-:W3:Y:S01]  /*10090*/  LDL.LU R6, [R1+0x44] ;  /* 0x0000440001067983 */ /* 0x000ee20000300800 */
[----:B-----5:R-:W-:Y:S01]  /*100a0*/  LOP3.LUT R0, R0, 0xff, RZ, 0xc0, !PT ;  /* 0x000000ff00007812 */ /* 0x020fe200078ec0ff */
[----:B------:R-:W-:Y:S01]  /*100b0*/  BSSY B1, `(.L_x_93) ;  /* 0x000000b000017945 */ /* 0x000fe20003800000 */
[----:B------:R-:W-:Y:S02]  /*100c0*/  ISETP.LT.OR P5, PT, R34, 0x19, !P0 ;  /* 0x000000192200780c */ /* 0x000fe400047a1670 */
[----:B------:R-:W-:-:S05]  /*100d0*/  F2FP.F16.E4M3.UNPACK_B R0, R0 ;  /* 0x00000000ff00723e */ /* 0x000fca00020006ff */
[----:B------:R-:W-:-:S05]  /*100e0*/  HADD2.F32 R0, -RZ, R0.H0_H0 ;  /* 0x20000000ff007230 */ /* 0x000fca0000004100 */
[----:B------:R-:W-:-:S04]  /*100f0*/  FMUL R0, R0, UR40 ;  /* 0x0000002800007c20 */ /* 0x000fc80008400000 */
[----:B---3--:R-:W-:-:S05]  /*10100*/  FFMA R0, R6, UR41, R0 ;  /* 0x0000002906007c23 */ /* 0x008fca0008000000 */
[----:B0-----:R-:W-:Y:S02]  /*10110*/  F2FP.SATFINITE.E4M3.F32.PACK_AB_MERGE_C R7, RZ, R0, RZ ;  /* 0x00000000ff07723e */ /* 0x001fe400048070ff */
[----:B------:R-:W-:-:S03]  /*10120*/  PRMT R0, RZ, 0x7610, R0 ;  /* 0x00007610ff007816 */ /* 0x000fc60000000000 */
[----:B------:R0:W-:Y:S01]  /*10130*/  @!P6 STG.E.U8 desc[UR48][R30.64+0x19], R7 ;  /* 0x000019071e00e986 */ /* 0x0001e2000c101130 */
[----:B------:R-:W-:Y:S05]  /*10140*/  @P5 BRA `(.L_x_94) ;  /* 0x0000000000045947 */ /* 0x000fea0003800000 */
[----:B------:R3:W5:Y:S02]  /*10150*/  LDG.E.U8 R0, desc[UR48][R4.64+0x18] ;  /* 0x0000183004007981 */ /* 0x000764000c1e1100 */
.L_x_94:
[----:B------:R-:W-:Y:S05]  /*10160*/  BSYNC B1 ;  /* 0x0000000000017941 */ /* 0x000fea0003800000 */
.L_x_93:
        /* <DEDUP_REMOVED lines=13> */
.L_x_96:
[----:B------:R-:W-:Y:S05]  /*10240*/  BSYNC B1 ;  /* 0x0000000000017941 */ /* 0x000fea0003800000 */
.L_x_95:
        /* <DEDUP_REMOVED lines=13> */
.L_x_98:
[----:B------:R-:W-:Y:S05]  /*10320*/  BSYNC B1 ;  /* 0x0000000000017941 */ /* 0x000fea0003800000 */
.L_x_97:
        /* <DEDUP_REMOVED lines=13> */
.L_x_100:
[----:B------:R-:W-:Y:S05]  /*10400*/  BSYNC B1 ;  /* 0x0000000000017941 */ /* 0x000fea0003800000 */
.L_x_99:
        /* <DEDUP_REMOVED lines=13> */
.L_x_102:
[----:B------:R-:W-:Y:S05]  /*104e0*/  BSYNC B1 ;  /* 0x0000000000017941 */ /* 0x000fea0003800000 */
.L_x_101:
        /* <DEDUP_REMOVED lines=13> */
.L_x_104:
[----:B------:R-:W-:Y:S05]  /*105c0*/  BSYNC B1 ;  /* 0x0000000000017941 */ /* 0x000fea0003800000 */
.L_x_103:
        /* <DEDUP_REMOVED lines=13> */
.L_x_106:
[----:B------:R-:W-:Y:S05]  /*106a0*/  BSYNC B1 ;  /* 0x0000000000017941 */ /* 0x000fea0003800000 */
.L_x_105:
        /* <DEDUP_REMOVED lines=13> */
.L_x_108:
[----:B------:R-:W-:Y:S05]  /*10780*/  BSYNC B1 ;  /* 0x0000000000017941 */ /* 0x000fea0003800000 */
.L_x_107:
        /* <DEDUP_REMOVED lines=13> */
.L_x_110:
[----:B------:R-:W-:Y:S05]  /*10860*/  BSYNC B1 ;  /* 0x0000000000017941 */ /* 0x000fea0003800000 */
.L_x_109:
        /* <DEDUP_REMOVED lines=13> */
.L_x_112:
[----:B------:R-:W-:Y:S05]  /*10940*/  BSYNC B1 ;  /* 0x0000000000017941 */ /* 0x000fea0003800000 */
.L_x_111:
        /* <DEDUP_REMOVED lines=13> */
.L_x_114:
[----:B------:R-:W-:Y:S05]  /*10a20*/  BSYNC B1 ;  /* 0x0000000000017941 */ /* 0x000fea0003800000 */
.L_x_113:
        /* <DEDUP_REMOVED lines=13> */
.L_x_116:
[----:B------:R-:W-:Y:S05]  /*10b00*/  BSYNC B1 ;  /* 0x0000000000017941 */ /* 0x000fea0003800000 */
.L_x_115:
        /* <DEDUP_REMOVED lines=13> */
.L_x_118:
[----:B------:R-:W-:Y:S05]  /*10be0*/  BSYNC B1 ;  /* 0x0000000000017941 */ /* 0x000fea0003800000 */
.L_x_117:
        /* <DEDUP_REMOVED lines=13> */
.L_x_120:
[----:B------:R-:W-:Y:S05]  /*10cc0*/  BSYNC B1 ;  /* 0x0000000000017941 */ /* 0x000fea0003800000 */
.L_x_119:
        /* <DEDUP_REMOVED lines=13> */
.L_x_122:
[----:B------:R-:W-:Y:S05]  /*10da0*/  BSYNC B1 ;  /* 0x0000000000017941 */ /* 0x000fea0003800000 */
.L_x_121:
        /* <DEDUP_REMOVED lines=13> */
.L_x_124:
[----:B------:R-:W-:Y:S05]  /*10e80*/  BSYNC B1 ;  /* 0x0000000000017941 */ /* 0x000fea0003800000 */
.L_x_123:
        /* <DEDUP_REMOVED lines=13> */
.L_x_126:
[----:B------:R-:W-:Y:S05]  /*10f60*/  BSYNC B1 ;  /* 0x0000000000017941 */ /* 0x000fea0003800000 */
.L_x_125:
        /* <DEDUP_REMOVED lines=13> */
.L_x_128:
[----:B------:R-:W-:Y:S05]  /*11040*/  BSYNC B1 ;  /* 0x0000000000017941 */ /* 0x000fea0003800000 */
.L_x_127:
        /* <DEDUP_REMOVED lines=13> */
.L_x_130:
[----:B------:R-:W-:Y:S05]  /*11120*/  BSYNC B1 ;  /* 0x0000000000017941 */ /* 0x000fea0003800000 */
.L_x_129:
        /* <DEDUP_REMOVED lines=13> */
.L_x_132:
[----:B------:R-:W-:Y:S05]  /*11200*/  BSYNC B1 ;  /* 0x0000000000017941 */ /* 0x000fea0003800000 */
.L_x_131:
        /* <DEDUP_REMOVED lines=13> */
.L_x_134:
[----:B------:R-:W-:Y:S05]  /*112e0*/  BSYNC B1 ;  /* 0x0000000000017941 */ /* 0x000fea0003800000 */
.L_x_133:
        /* <DEDUP_REMOVED lines=13> */
.L_x_136:
[----:B------:R-:W-:Y:S05]  /*113c0*/  BSYNC B1 ;  /* 0x0000000000017941 */ /* 0x000fea0003800000 */
.L_x_135:
        /* <DEDUP_REMOVED lines=13> */
.L_x_138:
[----:B------:R-:W-:Y:S05]  /*114a0*/  BSYNC B1 ;  /* 0x0000000000017941 */ /* 0x000fea0003800000 */
.L_x_137:
        /* <DEDUP_REMOVED lines=13> */
.L_x_140:
[----:B------:R-:W-:Y:S05]  /*11580*/  BSYNC B1 ;  /* 0x0000000000017941 */ /* 0x000fea0003800000 */
.L_x_139:
        /* <DEDUP_REMOVED lines=13> */
.L_x_142:
[----:B------:R-:W-:Y:S05]  /*11660*/  BSYNC B1 ;  /* 0x0000000000017941 */ /* 0x000fea0003800000 */
.L_x_141:
        /* <DEDUP_REMOVED lines=13> */
.L_x_144:
[----:B------:R-:W-:Y:S05]  /*11740*/  BSYNC B1 ;  /* 0x0000000000017941 */ /* 0x000fea0003800000 */
.L_x_143:
        /* <DEDUP_REMOVED lines=13> */
.L_x_146:
[----:B------:R-:W-:Y:S05]  /*11820*/  BSYNC B1 ;  /* 0x0000000000017941 */ /* 0x000fea0003800000 */
.L_x_145:
        /* <DEDUP_REMOVED lines=13> */
.L_x_148:
[----:B------:R-:W-:Y:S05]  /*11900*/  BSYNC B1 ;  /* 0x0000000000017941 */ /* 0x000fea0003800000 */
.L_x_147:
        /* <DEDUP_REMOVED lines=13> */
.L_x_150:
[----:B------:R-:W-:Y:S05]  /*119e0*/  BSYNC B1 ;  /* 0x0000000000017941 */ /* 0x000fea0003800000 */
.L_x_149:
        /* <DEDUP_REMOVED lines=13> */
.L_x_152:
[----:B------:R-:W-:Y:S05]  /*11ac0*/  BSYNC B1 ;  /* 0x0000000000017941 */ /* 0x000fea0003800000 */
.L_x_151:
        /* <DEDUP_REMOVED lines=13> */
.L_x_154:
[----:B------:R-:W-:Y:S05]  /*11ba0*/  BSYNC B1 ;  /* 0x0000000000017941 */ /* 0x000fea0003800000 */
.L_x_153:
        /* <DEDUP_REMOVED lines=13> */
.L_x_156:
[----:B------:R-:W-:Y:S05]  /*11c80*/  BSYNC B1 ;  /* 0x0000000000017941 */ /* 0x000fea0003800000 */
.L_x_155:
        /* <DEDUP_REMOVED lines=13> */
.L_x_158:
[----:B------:R-:W-:Y:S05]  /*11d60*/  BSYNC B1 ;  /* 0x0000000000017941 */ /* 0x000fea0003800000 */
.L_x_157:
        /* <DEDUP_REMOVED lines=13> */
.L_x_160:
[----:B------:R-:W-:Y:S05]  /*11e40*/  BSYNC B1 ;  /* 0x0000000000017941 */ /* 0x000fea0003800000 */
.L_x_159:
        /* <DEDUP_REMOVED lines=13> */
.L_x_162:
[----:B------:R-:W-:Y:S05]  /*11f20*/  BSYNC B1 ;  /* 0x0000000000017941 */ /* 0x000fea0003800000 */
.L_x_161:
        /* <DEDUP_REMOVED lines=13> */
.L_x_164:
[----:B------:R-:W-:Y:S05]  /*12000*/  BSYNC B1 ;  /* 0x0000000000017941 */ /* 0x000fea0003800000 */
.L_x_163:
        /* <DEDUP_REMOVED lines=13> */
.L_x_166:
[----:B------:R-:W-:Y:S05]  /*120e0*/  BSYNC B1 ;  /* 0x0000000000017941 */ /* 0x000fea0003800000 */
.L_x_165:
        /* <DEDUP_REMOVED lines=13> */
.L_x_168:
[----:B------:R-:W-:Y:S05]  /*121c0*/  BSYNC B1 ;  /* 0x0000000000017941 */ /* 0x000fea0003800000 */
.L_x_167:
        /* <DEDUP_REMOVED lines=13> */
.L_x_170:
[----:B------:R-:W-:Y:S05]  /*122a0*/  BSYNC B1 ;  /* 0x0000000000017941 */ /* 0x000fea0003800000 */
.L_x_169:
        /* <DEDUP_REMOVED lines=13> */
.L_x_172:
[----:B------:R-:W-:Y:S05]  /*12380*/  BSYNC B1 ;  /* 0x0000000000017941 */ /* 0x000fea0003800000 */
.L_x_171:
        /* <DEDUP_REMOVED lines=13> */
.L_x_174:
[----:B------:R-:W-:Y:S05]  /*12460*/  BSYNC B1 ;  /* 0x0000000000017941 */ /* 0x000fea0003800000 */
.L_x_173:
        /* <DEDUP_REMOVED lines=13> */
.L_x_176:
[----:B------:R-:W-:Y:S05]  /*12540*/  BSYNC B1 ;  /* 0x0000000000017941 */ /* 0x000fea0003800000 */
.L_x_175:
        /* <DEDUP_REMOVED lines=13> */
.L_x_178:
[----:B------:R-:W-:Y:S05]  /*12620*/  BSYNC B1 ;  /* 0x0000000000017941 */ /* 0x000fea0003800000 */
.L_x_177:
        /* <DEDUP_REMOVED lines=13> */
.L_x_180:
[----:B------:R-:W-:Y:S05]  /*12700*/  BSYNC B1 ;  /* 0x0000000000017941 */ /* 0x000fea0003800000 */
.L_x_179:
        /* <DEDUP_REMOVED lines=13> */
.L_x_182:
[----:B------:R-:W-:Y:S05]  /*127e0*/  BSYNC B1 ;  /* 0x0000000000017941 */ /* 0x000fea0003800000 */
.L_x_181:
        /* <DEDUP_REMOVED lines=13> */
.L_x_184:
[----:B------:R-:W-:Y:S05]  /*128c0*/  BSYNC B1 ;  /* 0x0000000000017941 */ /* 0x000fea0003800000 */
.L_x_183:
        /* <DEDUP_REMOVED lines=13> */
.L_x_186:
[----:B------:R-:W-:Y:S05]  /*129a0*/  BSYNC B1 ;  /* 0x0000000000017941 */ /* 0x000fea0003800000 */
.L_x_185:
        /* <DEDUP_REMOVED lines=13> */
.L_x_188:
[----:B------:R-:W-:Y:S05]  /*12a80*/  BSYNC B1 ;  /* 0x0000000000017941 */ /* 0x000fea0003800000 */
.L_x_187:
        /* <DEDUP_REMOVED lines=13> */
.L_x_190:
[----:B------:R-:W-:Y:S05]  /*12b60*/  BSYNC B1 ;  /* 0x0000000000017941 */ /* 0x000fea0003800000 */
.L_x_189:
        /* <DEDUP_REMOVED lines=13> */
.L_x_192:
[----:B------:R-:W-:Y:S05]  /*12c40*/  BSYNC B1 ;  /* 0x0000000000017941 */ /* 0x000fea0003800000 */
.L_x_191:
        /* <DEDUP_REMOVED lines=13> */
.L_x_194:
[----:B------:R-:W-:Y:S05]  /*12d20*/  BSYNC B1 ;  /* 0x0000000000017941 */ /* 0x000fea0003800000 */
.L_x_193:
        /* <DEDUP_REMOVED lines=13> */
.L_x_196:
[----:B------:R-:W-:Y:S05]  /*12e00*/  BSYNC B1 ;  /* 0x0000000000017941 */ /* 0x000fea0003800000 */
.L_x_195:
        /* <DEDUP_REMOVED lines=13> */
.L_x_198:
[----:B------:R-:W-:Y:S05]  /*12ee0*/  BSYNC B1 ;  /* 0x0000000000017941 */ /* 0x000fea0003800000 */
.L_x_197:
        /* <DEDUP_REMOVED lines=13> */
.L_x_200:
[----:B------:R-:W-:Y:S05]  /*12fc0*/  BSYNC B1 ;  /* 0x0000000000017941 */ /* 0x000fea0003800000 */
.L_x_199:
        /* <DEDUP_REMOVED lines=13> */
.L_x_202:
[----:B------:R-:W-:Y:S05]  /*130a0*/  BSYNC B1 ;  /* 0x0000000000017941 */ /* 0x000fea0003800000 */
.L_x_201:
        /* <DEDUP_REMOVED lines=13> */
.L_x_204:
[----:B------:R-:W-:Y:S05]  /*13180*/  BSYNC B1 ;  /* 0x0000000000017941 */ /* 0x000fea0003800000 */
.L_x_203:
        /* <DEDUP_REMOVED lines=13> */
.L_x_206:
[----:B------:R-:W-:Y:S05]  /*13260*/  BSYNC B1 ;  /* 0x0000000000017941 */ /* 0x000fea0003800000 */
.L_x_205:
        /* <DEDUP_REMOVED lines=13> */
.L_x_208:
[----:B------:R-:W-:Y:S05]  /*13340*/  BSYNC B1 ;  /* 0x0000000000017941 */ /* 0x000fea0003800000 */
.L_x_207:
        /* <DEDUP_REMOVED lines=13> */
.L_x_210:
[----:B------:R-:W-:Y:S05]  /*13420*/  BSYNC B1 ;  /* 0x0000000000017941 */ /* 0x000fea0003800000 */
.L_x_209:
        /* <DEDUP_REMOVED lines=13> */
.L_x_212:
[----:B------:R-:W-:Y:S05]  /*13500*/  BSYNC B1 ;  /* 0x0000000000017941 */ /* 0x000fea0003800000 */
.L_x_211:
        /* <DEDUP_REMOVED lines=13> */
.L_x_214:
[----:B------:R-:W-:Y:S05]  /*135e0*/  BSYNC B1 ;  /* 0x0000000000017941 */ /* 0x000fea0003800000 */
.L_x_213:
        /* <DEDUP_REMOVED lines=13> */
.L_x_216:
[----:B------:R-:W-:Y:S05]  /*136c0*/  BSYNC B1 ;  /* 0x0000000000017941 */ /* 0x000fea0003800000 */
.L_x_215:
        /* <DEDUP_REMOVED lines=13> */
.L_x_218:
[----:B------:R-:W-:Y:S05]  /*137a0*/  BSYNC B1 ;  /* 0x0000000000017941 */ /* 0x000fea0003800000 */
.L_x_217:
        /* <DEDUP_REMOVED lines=13> */
.L_x_220:
[----:B------:R-:W-:Y:S05]  /*13880*/  BSYNC B1 ;  /* 0x0000000000017941 */ /* 0x000fea0003800000 */
.L_x_219:
        /* <DEDUP_REMOVED lines=13> */
.L_x_222:
[----:B------:R-:W-:Y:S05]  /*13960*/  BSYNC B1 ;  /* 0x0000000000017941 */ /* 0x000fea0003800000 */
.L_x_221:
        /* <DEDUP_REMOVED lines=13> */
.L_x_224:
[----:B------:R-:W-:Y:S05]  /*13a40*/  BSYNC B1 ;  /* 0x0000000000017941 */ /* 0x000fea0003800000 */
.L_x_223:
        /* <DEDUP_REMOVED lines=13> */
.L_x_226:
[----:B------:R-:W-:Y:S05]  /*13b20*/  BSYNC B1 ;  /* 0x0000000000017941 */ /* 0x000fea0003800000 */
.L_x_225:
        /* <DEDUP_REMOVED lines=13> */
.L_x_228:
[----:B------:R-:W-:Y:S05]  /*13c00*/  BSYNC B1 ;  /* 0x0000000000017941 */ /* 0x000fea0003800000 */
.L_x_227:
        /* <DEDUP_REMOVED lines=13> */
.L_x_230:
[----:B------:R-:W-:Y:S05]  /*13ce0*/  BSYNC B1 ;  /* 0x0000000000017941 */ /* 0x000fea0003800000 */
.L_x_229:
        /* <DEDUP_REMOVED lines=13> */
.L_x_232:
[----:B------:R-:W-:Y:S05]  /*13dc0*/  BSYNC B1 ;  /* 0x0000000000017941 */ /* 0x000fea0003800000 */
.L_x_231:
        /* <DEDUP_REMOVED lines=13> */
.L_x_234:
[----:B------:R-:W-:Y:S05]  /*13ea0*/  BSYNC B1 ;  /* 0x0000000000017941 */ /* 0x000fea0003800000 */
.L_x_233:
        /* <DEDUP_REMOVED lines=13> */
.L_x_236:
[----:B------:R-:W-:Y:S05]  /*13f80*/  BSYNC B1 ;  /* 0x0000000000017941 */ /* 0x000fea0003800000 */
.L_x_235:
        /* <DEDUP_REMOVED lines=13> */
.L_x_238:
[----:B------:R-:W-:Y:S05]  /*14060*/  BSYNC B1 ;  /* 0x0000000000017941 */ /* 0x000fea0003800000 */
.L_x_237:
        /* <DEDUP_REMOVED lines=13> */
.L_x_240:
[----:B------:R-:W-:Y:S05]  /*14140*/  BSYNC B1 ;  /* 0x0000000000017941 */ /* 0x000fea0003800000 */
.L_x_239:
        /* <DEDUP_REMOVED lines=13> */
.L_x_242:
[----:B------:R-:W-:Y:S05]  /*14220*/  BSYNC B1 ;  /* 0x0000000000017941 */ /* 0x000fea0003800000 */
.L_x_241:
        /* <DEDUP_REMOVED lines=13> */
.L_x_244:
[----:B------:R-:W-:Y:S05]  /*14300*/  BSYNC B1 ;  /* 0x0000000000017941 */ /* 0x000fea0003800000 */
.L_x_243:
        /* <DEDUP_REMOVED lines=13> */
.L_x_246:
[----:B------:R-:W-:Y:S05]  /*143e0*/  BSYNC B1 ;  /* 0x0000000000017941 */ /* 0x000fea0003800000 */
.L_x_245:
        /* <DEDUP_REMOVED lines=13> */
.L_x_248:
[----:B------:R-:W-:Y:S05]  /*144c0*/  BSYNC B1 ;  /* 0x0000000000017941 */ /* 0x000fea0003800000 */
.L_x_247:
        /* <DEDUP_REMOVED lines=13> */
.L_x_250:
[----:B------:R-:W-:Y:S05]  /*145a0*/  BSYNC B1 ;  /* 0x0000000000017941 */ /* 0x000fea0003800000 */
.L_x_249:
        /* <DEDUP_REMOVED lines=13> */
.L_x_252:
[----:B------:R-:W-:Y:S05]  /*14680*/  BSYNC B1 ;  /* 0x0000000000017941 */ /* 0x000fea0003800000 */
.L_x_251:
        /* <DEDUP_REMOVED lines=13> */
.L_x_254:
[----:B------:R-:W-:Y:S05]  /*14760*/  BSYNC B1 ;  /* 0x0000000000017941 */ /* 0x000fea0003800000 */
.L_x_253:
        /* <DEDUP_REMOVED lines=13> */
.L_x_256:
[----:B------:R-:W-:Y:S05]  /*14840*/  BSYNC B1 ;  /* 0x0000000000017941 */ /* 0x000fea0003800000 */
.L_x_255:
        /* <DEDUP_REMOVED lines=13> */
.L_x_258:
[----:B------:R-:W-:Y:S05]  /*14920*/  BSYNC B1 ;  /* 0x0000000000017941 */ /* 0x000fea0003800000 */
.L_x_257:
        /* <DEDUP_REMOVED lines=13> */
.L_x_260:
[----:B------:R-:W-:Y:S05]  /*14a00*/  BSYNC B1 ;  /* 0x0000000000017941 */ /* 0x000fea0003800000 */
.L_x_259:
        /* <DEDUP_REMOVED lines=13> */
.L_x_262:
[----:B------:R-:W-:Y:S05]  /*14ae0*/  BSYNC B1 ;  /* 0x0000000000017941 */ /* 0x000fea0003800000 */
.L_x_261:
        /* <DEDUP_REMOVED lines=13> */
.L_x_264:
[----:B------:R-:W-:Y:S05]  /*14bc0*/  BSYNC B1 ;  /* 0x0000000000017941 */ /* 0x000fea0003800000 */
.L_x_263:
        /* <DEDUP_REMOVED lines=13> */
.L_x_266:
[----:B------:R-:W-:Y:S05]  /*14ca0*/  BSYNC B1 ;  /* 0x0000000000017941 */ /* 0x000fea0003800000 */
.L_x_265:
        /* <DEDUP_REMOVED lines=13> */
.L_x_268:
[----:B------:R-:W-:Y:S05]  /*14d80*/  BSYNC B1 ;  /* 0x0000000000017941 */ /* 0x000fea0003800000 */
.L_x_267:
        /* <DEDUP_REMOVED lines=13> */
.L_x_270:
[----:B------:R-:W-:Y:S05]  /*14e60*/  BSYNC B1 ;  /* 0x0000000000017941 */ /* 0x000fea0003800000 */
.L_x_269:
        /* <DEDUP_REMOVED lines=13> */
.L_x_272:
[----:B------:R-:W-:Y:S05]  /*14f40*/  BSYNC B1 ;  /* 0x0000000000017941 */ /* 0x000fea0003800000 */
.L_x_271:
        /* <DEDUP_REMOVED lines=13> */
.L_x_274:
[----:B------:R-:W-:Y:S05]  /*15020*/  BSYNC B1 ;  /* 0x0000000000017941 */ /* 0x000fea0003800000 */
.L_x_273:
        /* <DEDUP_REMOVED lines=13> */
.L_x_276:
[----:B------:R-:W-:Y:S05]  /*15100*/  BSYNC B1 ;  /* 0x0000000000017941 */ /* 0x000fea0003800000 */
.L_x_275:
        /* <DEDUP_REMOVED lines=13> */
.L_x_278:
[----:B------:R-:W-:Y:S05]  /*151e0*/  BSYNC B1 ;  /* 0x0000000000017941 */ /* 0x000fea0003800000 */
.L_x_277:
        /* <DEDUP_REMOVED lines=13> */
.L_x_280:
[----:B------:R-:W-:Y:S05]  /*152c0*/  BSYNC B1 ;  /* 0x0000000000017941 */ /* 0x000fea0003800000 */
.L_x_279:
        /* <DEDUP_REMOVED lines=13> */
.L_x_282:
[----:B------:R-:W-:Y:S05]  /*153a0*/  BSYNC B1 ;  /* 0x0000000000017941 */ /* 0x000fea0003800000 */
.L_x_281:
        /* <DEDUP_REMOVED lines=13> */
.L_x_284:
[----:B------:R-:W-:Y:S05]  /*15480*/  BSYNC B1 ;  /* 0x0000000000017941 */ /* 0x000fea0003800000 */
.L_x_283:
        /* <DEDUP_REMOVED lines=13> */
.L_x_286:
[----:B------:R-:W-:Y:S05]  /*15560*/  BSYNC B1 ;  /* 0x0000000000017941 */ /* 0x000fea0003800000 */
.L_x_285:
        /* <DEDUP_REMOVED lines=13> */
.L_x_288:
[----:B------:R-:W-:Y:S05]  /*15640*/  BSYNC B1 ;  /* 0x0000000000017941 */ /* 0x000fea0003800000 */
.L_x_287:
        /* <DEDUP_REMOVED lines=13> */
.L_x_290:
[----:B------:R-:W-:Y:S05]  /*15720*/  BSYNC B1 ;  /* 0x0000000000017941 */ /* 0x000fea0003800000 */
.L_x_289:
        /* <DEDUP_REMOVED lines=13> */
.L_x_292:
[----:B------:R-:W-:Y:S05]  /*15800*/  BSYNC B1 ;  /* 0x0000000000017941 */ /* 0x000fea0003800000 */
.L_x_291:
        /* <DEDUP_REMOVED lines=13> */
.L_x_294:
[----:B------:R-:W-:Y:S05]  /*158e0*/  BSYNC B1 ;  /* 0x0000000000017941 */ /* 0x000fea0003800000 */
.L_x_293:
        /* <DEDUP_REMOVED lines=13> */
.L_x_296:
[----:B------:R-:W-:Y:S05]  /*159c0*/  BSYNC B1 ;  /* 0x0000000000017941 */ /* 0x000fea0003800000 */
.L_x_295:
        /* <DEDUP_REMOVED lines=13> */
.L_x_298:
[----:B------:R-:W-:Y:S05]  /*15aa0*/  BSYNC B1 ;  /* 0x0000000000017941 */ /* 0x000fea0003800000 */
.L_x_297:
        /* <DEDUP_REMOVED lines=13> */
.L_x_300:
[----:B------:R-:W-:Y:S05]  /*15b80*/  BSYNC B1 ;  /* 0x0000000000017941 */ /* 0x000fea0003800000 */
.L_x_299:
        /* <DEDUP_REMOVED lines=13> */
.L_x_302:
[----:B------:R-:W-:Y:S05]  /*15c60*/  BSYNC B1 ;  /* 0x0000000000017941 */ /* 0x000fea0003800000 */
.L_x_301:
        /* <DEDUP_REMOVED lines=13> */
.L_x_304:
[----:B------:R-:W-:Y:S05]  /*15d40*/  BSYNC B1 ;  /* 0x0000000000017941 */ /* 0x000fea0003800000 */
.L_x_303:
        /* <DEDUP_REMOVED lines=13> */
.L_x_306:
[----:B------:R-:W-:Y:S05]  /*15e20*/  BSYNC B1 ;  /* 0x0000000000017941 */ /* 0x000fea0003800000 */
.L_x_305:
        /* <DEDUP_REMOVED lines=13> */
.L_x_308:
[----:B------:R-:W-:Y:S05]  /*15f00*/  BSYNC B1 ;  /* 0x0000000000017941 */ /* 0x000fea0003800000 */
.L_x_307:
        /* <DEDUP_REMOVED lines=13> */
.L_x_310:
[----:B------:R-:W-:Y:S05]  /*15fe0*/  BSYNC B1 ;  /* 0x0000000000017941 */ /* 0x000fea0003800000 */
.L_x_309:
        /* <DEDUP_REMOVED lines=13> */
.L_x_312:
[----:B------:R-:W-:Y:S05]  /*160c0*/  BSYNC B1 ;  /* 0x0000000000017941 */ /* 0x000fea0003800000 */
.L_x_311:
        /* <DEDUP_REMOVED lines=13> */
.L_x_314:
[----:B------:R-:W-:Y:S05]  /*161a0*/  BSYNC B1 ;  /* 0x0000000000017941 */ /* 0x000fea0003800000 */
.L_x_313:
        /* <DEDUP_REMOVED lines=13> */
.L_x_316:
[----:B------:R-:W-:Y:S05]  /*16280*/  BSYNC B1 ;  /* 0x0000000000017941 */ /* 0x000fea0003800000 */
.L_x_315:
        /* <DEDUP_REMOVED lines=13> */
.L_x_318:
[----:B------:R-:W-:Y:S05]  /*16360*/  BSYNC B1 ;  /* 0x0000000000017941 */ /* 0x000fea0003800000 */
.L_x_317:
        /* <DEDUP_REMOVED lines=13> */
.L_x_320:
[----:B------:R-:W-:Y:S05]  /*16440*/  BSYNC B1 ;  /* 0x0000000000017941 */ /* 0x000fea0003800000 */
.L_x_319:
        /* <DEDUP_REMOVED lines=13> */
.L_x_322:
[----:B------:R-:W-:Y:S05]  /*16520*/  BSYNC B1 ;  /* 0x0000000000017941 */ /* 0x000fea0003800000 */
.L_x_321:
        /* <DEDUP_REMOVED lines=13> */
.L_x_324:
[----:B------:R-:W-:Y:S05]  /*16600*/  BSYNC B1 ;  /* 0x0000000000017941 */ /* 0x000fea0003800000 */
.L_x_323:
        /* <DEDUP_REMOVED lines=13> */
.L_x_326:
[----:B------:R-:W-:Y:S05]  /*166e0*/  BSYNC B1 ;  /* 0x0000000000017941 */ /* 0x000fea0003800000 */
.L_x_325:
        /* <DEDUP_REMOVED lines=13> */
.L_x_328:
[----:B------:R-:W-:Y:S05]  /*167c0*/  BSYNC B1 ;  /* 0x0000000000017941 */ /* 0x000fea0003800000 */
.L_x_327:
        /* <DEDUP_REMOVED lines=13> */
.L_x_330:
[----:B------:R-:W-:Y:S05]  /*168a0*/  BSYNC B1 ;  /* 0x0000000000017941 */ /* 0x000fea0003800000 */
.L_x_329:
        /* <DEDUP_REMOVED lines=13> */
.L_x_332:
[----:B------:R-:W-:Y:S05]  /*16980*/  BSYNC B1 ;  /* 0x0000000000017941 */ /* 0x000fea0003800000 */
.L_x_331:
        /* <DEDUP_REMOVED lines=13> */
.L_x_334:
[----:B------:R-:W-:Y:S05]  /*16a60*/  BSYNC B1 ;  /* 0x0000000000017941 */ /* 0x000fea0003800000 */
.L_x_333:
        /* <DEDUP_REMOVED lines=13> */
.L_x_336:
[----:B------:R-:W-:Y:S05]  /*16b40*/  BSYNC B1 ;  /* 0x0000000000017941 */ /* 0x000fea0003800000 */
.L_x_335:
        /* <DEDUP_REMOVED lines=13> */
.L_x_338:
[----:B------:R-:W-:Y:S05]  /*16c20*/  BSYNC B1 ;  /* 0x0000000000017941 */ /* 0x000fea0003800000 */
.L_x_337:
        /* <DEDUP_REMOVED lines=13> */
.L_x_340:
[----:B------:R-:W-:Y:S05]  /*16d00*/  BSYNC B1 ;  /* 0x0000000000017941 */ /* 0x000fea0003800000 */
.L_x_339:
        /* <DEDUP_REMOVED lines=13> */
.L_x_342:
[----:B------:R-:W-:Y:S05]  /*16de0*/  BSYNC B1 ;  /* 0x0000000000017941 */ /* 0x000fea0003800000 */
.L_x_341:
        /* <DEDUP_REMOVED lines=13> */
.L_x_344:
[----:B------:R-:W-:Y:S05]  /*16ec0*/  BSYNC B1 ;  /* 0x0000000000017941 */ /* 0x000fea0003800000 */
.L_x_343:
        /* <DEDUP_REMOVED lines=13> */
.L_x_346:
[----:B------:R-:W-:Y:S05]  /*16fa0*/  BSYNC B1 ;  /* 0x0000000000017941 */ /* 0x000fea0003800000 */
.L_x_345:
        /* <DEDUP_REMOVED lines=13> */
.L_x_348:
[----:B------:R-:W-:Y:S05]  /*17080*/  BSYNC B1 ;  /* 0x0000000000017941 */ /* 0x000fea0003800000 */
.L_x_347:
        /* <DEDUP_REMOVED lines=13> */
.L_x_350:
[----:B------:R-:W-:Y:S05]  /*17160*/  BSYNC B1 ;  /* 0x0000000000017941 */ /* 0x000fea0003800000 */
.L_x_349:
        /* <DEDUP_REMOVED lines=13> */
.L_x_352:
[----:B------:R-:W-:Y:S05]  /*17240*/  BSYNC B1 ;  /* 0x0000000000017941 */ /* 0x000fea0003800000 */
.L_x_351:
        /* <DEDUP_REMOVED lines=13> */
.L_x_354:
[----:B------:R-:W-:Y:S05]  /*17320*/  BSYNC B1 ;  /* 0x0000000000017941 */ /* 0x000fea0003800000 */
.L_x_353:
        /* <DEDUP_REMOVED lines=13> */
.L_x_356:
[----:B------:R-:W-:Y:S05]  /*17400*/  BSYNC B1 ;  /* 0x0000000000017941 */ /* 0x000fea0003800000 */
.L_x_355:
        /* <DEDUP_REMOVED lines=13> */
.L_x_358:
[----:B------:R-:W-:Y:S05]  /*174e0*/  BSYNC B1 ;  /* 0x0000000000017941 */ /* 0x000fea0003800000 */
.L_x_357:
        /* <DEDUP_REMOVED lines=13> */
.L_x_360:
[----:B------:R-:W-:Y:S05]  /*175c0*/  BSYNC B1 ;  /* 0x0000000000017941 */ /* 0x000fea0003800000 */
.L_x_359:
        /* <DEDUP_REMOVED lines=13> */
.L_x_362:
[----:B------:R-:W-:Y:S05]  /*176a0*/  BSYNC B1 ;  /* 0x0000000000017941 */ /* 0x000fea0003800000 */
.L_x_361:
        /* <DEDUP_REMOVED lines=13> */
.L_x_364:
[----:B------:R-:W-:Y:S05]  /*17780*/  BSYNC B1 ;  /* 0x0000000000017941 */ /* 0x000fea0003800000 */
.L_x_363:
        /* <DEDUP_REMOVED lines=13> */
.L_x_366:
[----:B------:R-:W-:Y:S05]  /*17860*/  BSYNC B1 ;  /* 0x0000000000017941 */ /* 0x000fea0003800000 */
.L_x_365:
        /* <DEDUP_REMOVED lines=13> */
.L_x_368:
[----:B------:R-:W-:Y:S05]  /*17940*/  BSYNC B1 ;  /* 0x0000000000017941 */ /* 0x000fea0003800000 */
.L_x_367:
        /* <DEDUP_REMOVED lines=13> */
.L_x_370:
[----:B------:R-:W-:Y:S05]  /*17a20*/  BSYNC B1 ;  /* 0x0000000000017941 */ /* 0x000fea0003800000 */
.L_x_369:
        /* <DEDUP_REMOVED lines=13> */
.L_x_372:
[----:B------:R-:W-:Y:S05]  /*17b00*/  BSYNC B1 ;  /* 0x0000000000017941 */ /* 0x000fea0003800000 */
.L_x_371:
        /* <DEDUP_REMOVED lines=13> */
.L_x_374:
[----:B------:R-:W-:Y:S05]  /*17be0*/  BSYNC B1 ;  /* 0x0000000000017941 */ /* 0x000fea0003800000 */
.L_x_373:
        /* <DEDUP_REMOVED lines=13> */
.L_x_376:
[----:B------:R-:W-:Y:S05]  /*17cc0*/  BSYNC B1 ;  /* 0x0000000000017941 */ /* 0x000fea0003800000 */
.L_x_375:
        /* <DEDUP_REMOVED lines=13> */
.L_x_378:
[----:B------:R-:W-:Y:S05]  /*17da0*/  BSYNC B1 ;  /* 0x0000000000017941 */ /* 0x000fea0003800000 */
.L_x_377:
        /* <DEDUP_REMOVED lines=13> */
.L_x_380:
[----:B------:R-:W-:Y:S05]  /*17e80*/  BSYNC B1 ;  /* 0x0000000000017941 */ /* 0x000fea0003800000 */
.L_x_379:
        /* <DEDUP_REMOVED lines=13> */
.L_x_382:
[----:B------:R-:W-:Y:S05]  /*17f60*/  BSYNC B1 ;  /* 0x0000000000017941 */ /* 0x000fea0003800000 */
.L_x_381:
        /* <DEDUP_REMOVED lines=13> */
.L_x_384:
[----:B------:R-:W-:Y:S05]  /*18040*/  BSYNC B1 ;  /* 0x0000000000017941 */ /* 0x000fea0003800000 */
.L_x_383:
        /* <DEDUP_REMOVED lines=13> */
.L_x_386:
[----:B------:R-:W-:Y:S05]  /*18120*/  BSYNC B1 ;  /* 0x0000000000017941 */ /* 0x000fea0003800000 */
.L_x_385:
        /* <DEDUP_REMOVED lines=13> */
.L_x_388:
[----:B------:R-:W-:Y:S05]  /*18200*/  BSYNC B1 ;  /* 0x0000000000017941 */ /* 0x000fea0003800000 */
.L_x_387:
        /* <DEDUP_REMOVED lines=13> */
.L_x_390:
[----:B------:R-:W-:Y:S05]  /*182e0*/  BSYNC B1 ;  /* 0x0000000000017941 */ /* 0x000fea0003800000 */
.L_x_389:
        /* <DEDUP_REMOVED lines=13> */
.L_x_392:
[----:B------:R-:W-:Y:S05]  /*183c0*/  BSYNC B1 ;  /* 0x0000000000017941 */ /* 0x000fea0003800000 */
.L_x_391:
        /* <DEDUP_REMOVED lines=13> */
.L_x_394:
[----:B------:R-:W-:Y:S05]  /*184a0*/  BSYNC B1 ;  /* 0x0000000000017941 */ /* 0x000fea0003800000 */
.L_x_393:
        /* <DEDUP_REMOVED lines=13> */
.L_x_396:
[----:B------:R-:W-:Y:S05]  /*18580*/  BSYNC B1 ;  /* 0x0000000000017941 */ /* 0x000fea0003800000 */
.L_x_395:
        /* <DEDUP_REMOVED lines=13> */
.L_x_398:
[----:B------:R-:W-:Y:S05]  /*18660*/  BSYNC B1 ;  /* 0x0000000000017941 */ /* 0x000fea0003800000 */
.L_x_397:
        /* <DEDUP_REMOVED lines=13> */
.L_x_400:
[----:B------:R-:W-:Y:S05]  /*18740*/  BSYNC B1 ;  /* 0x0000000000017941 */ /* 0x000fea0003800000 */
.L_x_399:
        /* <DEDUP_REMOVED lines=13> */
.L_x_402:
[----:B------:R-:W-:Y:S05]  /*18820*/  BSYNC B1 ;  /* 0x0000000000017941 */ /* 0x000fea0003800000 */
.L_x_401:
        /* <DEDUP_REMOVED lines=13> */
.L_x_404:
[----:B------:R-:W-:Y:S05]  /*18900*/  BSYNC B1 ;  /* 0x0000000000017941 */ /* 0x000fea0003800000 */
.L_x_403:
        /* <DEDUP_REMOVED lines=13> */
.L_x_406:
[----:B------:R-:W-:Y:S05]  /*189e0*/  BSYNC B1 ;  /* 0x0000000000017941 */ /* 0x000fea0003800000 */
.L_x_405:
        /* <DEDUP_REMOVED lines=13> */
.L_x_408:
[----:B------:R-:W-:Y:S05]  /*18ac0*/  BSYNC B1 ;  /* 0x0000000000017941 */ /* 0x000fea0003800000 */
.L_x_407:
        /* <DEDUP_REMOVED lines=13> */
.L_x_410:
[----:B------:R-:W-:Y:S05]  /*18ba0*/  BSYNC B1 ;  /* 0x0000000000017941 */ /* 0x000fea0003800000 */
.L_x_409:
        /* <DEDUP_REMOVED lines=13> */
.L_x_412:
[----:B------:R-:W-:Y:S05]  /*18c80*/  BSYNC B1 ;  /* 0x0000000000017941 */ /* 0x000fea0003800000 */
.L_x_411:
        /* <DEDUP_REMOVED lines=13> */
.L_x_414:
[----:B------:R-:W-:Y:S05]  /*18d60*/  BSYNC B1 ;  /* 0x0000000000017941 */ /* 0x000fea0003800000 */
.L_x_413:
        /* <DEDUP_REMOVED lines=13> */
.L_x_416:
[----:B------:R-:W-:Y:S05]  /*18e40*/  BSYNC B1 ;  /* 0x0000000000017941 */ /* 0x000fea0003800000 */
.L_x_415:
        /* <DEDUP_REMOVED lines=13> */
.L_x_418:
[----:B------:R-:W-:Y:S05]  /*18f20*/  BSYNC B1 ;  /* 0x0000000000017941 */ /* 0x000fea0003800000 */
.L_x_417:
        /* <DEDUP_REMOVED lines=13> */
.L_x_420:
[----:B------:R-:W-:Y:S05]  /*19000*/  BSYNC B1 ;  /* 0x0000000000017941 */ /* 0x000fea0003800000 */
.L_x_419:
        /* <DEDUP_REMOVED lines=13> */
.L_x_422:
[----:B------:R-:W-:Y:S05]  /*190e0*/  BSYNC B1 ;  /* 0x0000000000017941 */ /* 0x000fea0003800000 */
.L_x_421:
        /* <DEDUP_REMOVED lines=13> */
.L_x_424:
[----:B------:R-:W-:Y:S05]  /*191c0*/  BSYNC B1 ;  /* 0x0000000000017941 */ /* 0x000fea0003800000 */
.L_x_423:
        /* <DEDUP_REMOVED lines=13> */
.L_x_426:
[----:B------:R-:W-:Y:S05]  /*192a0*/  BSYNC B1 ;  /* 0x0000000000017941 */ /* 0x000fea0003800000 */
.L_x_425:
        /* <DEDUP_REMOVED lines=13> */
.L_x_428:
[----:B------:R-:W-:Y:S05]  /*19380*/  BSYNC B1 ;  /* 0x0000000000017941 */ /* 0x000fea0003800000 */
.L_x_427:
        /* <DEDUP_REMOVED lines=13> */
.L_x_430:
[----:B------:R-:W-:Y:S05]  /*19460*/  BSYNC B1 ;  /* 0x0000000000017941 */ /* 0x000fea0003800000 */
.L_x_429:
        /* <DEDUP_REMOVED lines=13> */
.L_x_432:
[----:B------:R-:W-:Y:S05]  /*19540*/  BSYNC B1 ;  /* 0x0000000000017941 */ /* 0x000fea0003800000 */
.L_x_431:
        /* <DEDUP_REMOVED lines=13> */
.L_x_434:
[----:B------:R-:W-:Y:S05]  /*19620*/  BSYNC B1 ;  /* 0x0000000000017941 */ /* 0x000fea0003800000 */
.L_x_433:
        /* <DEDUP_REMOVED lines=13> */
.L_x_436:
[----:B------:R-:W-:Y:S05]  /*19700*/  BSYNC B1 ;  /* 0x0000000000017941 */ /* 0x000fea0003800000 */
.L_x_435:
        /* <DEDUP_REMOVED lines=13> */
.L_x_438:
[----:B------:R-:W-:Y:S05]  /*197e0*/  BSYNC B1 ;  /* 0x0000000000017941 */ /* 0x000fea0003800000 */
.L_x_437:
        /* <DEDUP_REMOVED lines=13> */
.L_x_440:
[----:B------:R-:W-:Y:S05]  /*198c0*/  BSYNC B1 ;  /* 0x0000000000017941 */ /* 0x000fea0003800000 */
.L_x_439:
        /* <DEDUP_REMOVED lines=13> */
.L_x_442:
[----:B------:R-:W-:Y:S05]  /*199a0*/  BSYNC B1 ;  /* 0x0000000000017941 */ /* 0x000fea0003800000 */
.L_x_441:
        /* <DEDUP_REMOVED lines=13> */
.L_x_444:
[----:B------:R-:W-:Y:S05]  /*19a80*/  BSYNC B1 ;  /* 0x0000000000017941 */ /* 0x000fea0003800000 */
.L_x_443:
        /* <DEDUP_REMOVED lines=13> */
.L_x_446:
[----:B------:R-:W-:Y:S05]  /*19b60*/  BSYNC B1 ;  /* 0x0000000000017941 */ /* 0x000fea0003800000 */
.L_x_445:
        /* <DEDUP_REMOVED lines=13> */
.L_x_448:
[----:B------:R-:W-:Y:S05]  /*19c40*/  BSYNC B1 ;  /* 0x0000000000017941 */ /* 0x000fea0003800000 */
.L_x_447:
        /* <DEDUP_REMOVED lines=13> */
.L_x_450:
[----:B------:R-:W-:Y:S05]  /*19d20*/  BSYNC B1 ;  /* 0x0000000000017941 */ /* 0x000fea0003800000 */
.L_x_449:
        /* <DEDUP_REMOVED lines=13> */
.L_x_452:
[----:B------:R-:W-:Y:S05]  /*19e00*/  BSYNC B1 ;  /* 0x0000000000017941 */ /* 0x000fea0003800000 */
.L_x_451:
        /* <DEDUP_REMOVED lines=13> */
.L_x_454:
[----:B------:R-:W-:Y:S05]  /*19ee0*/  BSYNC B1 ;  /* 0x0000000000017941 */ /* 0x000fea0003800000 */
.L_x_453:
        /* <DEDUP_REMOVED lines=13> */
.L_x_456:
[----:B------:R-:W-:Y:S05]  /*19fc0*/  BSYNC B1 ;  /* 0x0000000000017941 */ /* 0x000fea0003800000 */
.L_x_455:
        /* <DEDUP_REMOVED lines=13> */
.L_x_458:
[----:B------:R-:W-:Y:S05]  /*1a0a0*/  BSYNC B1 ;  /* 0x0000000000017941 */ /* 0x000fea0003800000 */
.L_x_457:
        /* <DEDUP_REMOVED lines=13> */
.L_x_460:
[----:B------:R-:W-:Y:S05]  /*1a180*/  BSYNC B1 ;  /* 0x0000000000017941 */ /* 0x000fea0003800000 */
.L_x_459:
        /* <DEDUP_REMOVED lines=13> */
.L_x_462:
[----:B------:R-:W-:Y:S05]  /*1a260*/  BSYNC B1 ;  /* 0x0000000000017941 */ /* 0x000fea0003800000 */
.L_x_461:
        /* <DEDUP_REMOVED lines=13> */
.L_x_464:
[----:B------:R-:W-:Y:S05]  /*1a340*/  BSYNC B1 ;  /* 0x0000000000017941 */ /* 0x000fea0003800000 */
.L_x_463:
        /* <DEDUP_REMOVED lines=13> */
.L_x_466:
[----:B------:R-:W-:Y:S05]  /*1a420*/  BSYNC B1 ;  /* 0x0000000000017941 */ /* 0x000fea0003800000 */
.L_x_465:
        /* <DEDUP_REMOVED lines=13> */
.L_x_468:
[----:B------:R-:W-:Y:S05]  /*1a500*/  BSYNC B1 ;  /* 0x0000000000017941 */ /* 0x000fea0003800000 */
.L_x_467:
        /* <DEDUP_REMOVED lines=13> */
.L_x_470:
[----:B------:R-:W-:Y:S05]  /*1a5e0*/  BSYNC B1 ;  /* 0x0000000000017941 */ /* 0x000fea0003800000 */
.L_x_469:
        /* <DEDUP_REMOVED lines=13> */
.L_x_472:
[----:B------:R-:W-:Y:S05]  /*1a6c0*/  BSYNC B1 ;  /* 0x0000000000017941 */ /* 0x000fea0003800000 */
.L_x_471:
        /* <DEDUP_REMOVED lines=13> */
.L_x_474:
[----:B------:R-:W-:Y:S05]  /*1a7a0*/  BSYNC B1 ;  /* 0x0000000000017941 */ /* 0x000fea0003800000 */
.L_x_473:
        /* <DEDUP_REMOVED lines=13> */
.L_x_476:
[----:B------:R-:W-:Y:S05]  /*1a880*/  BSYNC B1 ;  /* 0x0000000000017941 */ /* 0x000fea0003800000 */
.L_x_475:
[----:B--23--:R-:W2:Y:S01]  /*1a890*/  LDL.LU R2, [R1+0x344] ;  /* 0x0003440001027983 */ /* 0x00cea20000300800 */
[----:B-----5:R-:W-:Y:S01]  /*1a8a0*/  LOP3.LUT R0, R0, 0xff, RZ, 0xc0, !PT ;  /* 0x000000ff00007812 */ /* 0x020fe200078ec0ff */
[----:B------:R-:W-:Y:S01]  /*1a8b0*/  BSSY B1, `(.L_x_477) ;  /* 0x000000b000017945 */ /* 0x000fe20003800000 */
[----:B------:R-:W-:Y:S02]  /*1a8c0*/  ISETP.LT.OR P2, PT, R34, 0xd9, !P0 ;  /* 0x000000d92200780c */ /* 0x000fe40004741670 */
[----:B------:R-:W-:-:S05]  /*1a8d0*/  F2FP.F16.E4M3.UNPACK_B R0, R0 ;  /* 0x00000000ff00723e */ /* 0x000fca00020006ff */
[----:B------:R-:W-:-:S05]  /*1a8e0*/  HADD2.F32 R0, -RZ, R0.H0_H0 ;  /* 0x20000000ff007230 */ /* 0x000fca0000004100 */
[----:B------:R-:W-:-:S04]  /*1a8f0*/  FMUL R0, R0, UR40 ;  /* 0x0000002800007c20 */ /* 0x000fc80008400000 */
[----:B--2---:R-:W-:-:S05]  /*1a900*/  FFMA R0, R2, UR41, R0 ;  /* 0x0000002902007c23 */ /* 0x004fca0008000000 */
[----:B------:R-:W-:Y:S02]  /*1a910*/  F2FP.SATFINITE.E4M3.F32.PACK_AB_MERGE_C R3, RZ, R0, RZ ;  /* 0x00000000ff03723e */ /* 0x000fe400048070ff */
[----:B------:R-:W-:-:S03]  /*1a920*/  PRMT R0, RZ, 0x7610, R0 ;  /* 0x00007610ff007816 */ /* 0x000fc60000000000 */
[----:B------:R2:W-:Y:S01]  /*1a930*/  @!P1 STG.E.U8 desc[UR48][R30.64+0xd9], R3 ;  /* 0x0000d9031e009986 */ /* 0x0005e2000c101130 */
[----:B------:R-:W-:Y:S05]  /*1a940*/  @P2 BRA `(.L_x_478) ;  /* 0x0000000000042947 */ /* 0x000fea0003800000 */
[----:B------:R3:W5:Y:S02]  /*1a950*/  LDG.E.U8 R0, desc[UR48][R4.64+0xd8] ;  /* 0x0000d83004007981 */ /* 0x000764000c1e1100 */
.L_x_478:
[----:B------:R-:W-:Y:S05]  /*1a960*/  BSYNC B1 ;  /* 0x0000000000017941 */ /* 0x000fea0003800000 */
.L_x_477:
[----:B------:R-:W4:Y:S01]  /*1a970*/  LDL.LU R2, [R1+0x348] ;  /* 0x0003480001027983 */ /* 0x000f220000300800 */
[----:B-----5:R-:W-:Y:S01]  /*1a980*/  LOP3.LUT R0, R0, 0xff, RZ, 0xc0, !PT ;  /* 0x000000ff00007812 */ /* 0x020fe200078ec0ff */
[----:B------:R-:W-:Y:S01]  /*1a990*/  BSSY B1, `(.L_x_479) ;  /* 0x000000b000017945 */ /* 0x000fe20003800000 */
[----:B------:R-:W-:Y:S02]  /*1a9a0*/  ISETP.LT.OR P0, PT, R34, 0xda, !P0 ;  /* 0x000000da2200780c */ /* 0x000fe40004701670 */
[----:B------:R-:W-:-:S05]  /*1a9b0*/  F2FP.F16.E4M3.UNPACK_B R0, R0 ;  /* 0x00000000ff00723e */ /* 0x000fca00020006ff */
[----:B------:R-:W-:-:S05]  /*1a9c0*/  HADD2.F32 R0, -RZ, R0.H0_H0 ;  /* 0x20000000ff007230 */ /* 0x000fca0000004100 */
[----:B------:R-:W-:-:S04]  /*1a9d0*/  FMUL R0, R0, UR40 ;  /* 0x0000002800007c20 */ /* 0x000fc80008400000 */
[----:B----4-:R-:W-:-:S05]  /*1a9e0*/  FFMA R0, R2, UR41, R0 ;  /* 0x0000002902007c23 */ /* 0x010fca0008000000 */
[----:B--2---:R-:W-:Y:S02]  /*1a9f0*/  F2FP.SATFINITE.E4M3.F32.PACK_AB_MERGE_C R3, RZ, R0, RZ ;  /* 0x00000000ff03723e */ /* 0x004fe400048070ff */
[----:B------:R-:W-:-:S03]  /*1aa00*/  PRMT R0, RZ, 0x7610, R0 ;  /* 0x00007610ff007816 */ /* 0x000fc60000000000 */
[----:B------:R2:W-:Y:S01]  /*1aa10*/  @!P2 STG.E.U8 desc[UR48][R28.64+0xd8], R3 ;  /* 0x0000d8031c00a986 */ /* 0x0005e2000c101130 */
[----:B------:R-:W-:Y:S05]  /*1aa20*/  @P0 BRA `(.L_x_480) ;  /* 0x0000000000040947 */ /* 0x000fea0003800000 */
[----:B------:R4:W5:Y:S02]  /*1aa30*/  LDG.E.U8 R0, desc[UR48][R4.64+0xd9] ;  /* 0x0000d93004007981 */ /* 0x000964000c1e1100 */
.L_x_480:
[----:B------:R-:W-:Y:S05]  /*1aa40*/  BSYNC B1 ;  /* 0x0000000000017941 */ /* 0x000fea0003800000 */
.L_x_479:
[----:B------:R-:W-:Y:S05]  /*1aa50*/  @P0 BRA `(.L_x_481) ;  /* 0x0000004400440947 */ /* 0x000fea0003800000 */
[----:B------:R-:W2:Y:S01]  /*1aa60*/  LDL.LU R2, [R1+0x34c] ;  /* 0x00034c0001027983 */ /* 0x000ea20000300800 */
[----:B-----5:R-:W-:-:S04]  /*1aa70*/  LOP3.LUT R0, R0, 0xff, RZ, 0xc0, !PT ;  /* 0x000000ff00007812 */ /* 0x020fc800078ec0ff */
[----:B------:R-:W-:-:S05]  /*1aa80*/  F2FP.F16.E4M3.UNPACK_B R0, R0 ;  /* 0x00000000ff00723e */ /* 0x000fca00020006ff */
[----:B------:R-:W-:-:S05]  /*1aa90*/  HADD2.F32 R0, -RZ, R0.H0_H0 ;  /* 0x20000000ff007230 */ /* 0x000fca0000004100 */
[----:B------:R-:W-:-:S04]  /*1aaa0*/  FMUL R0, R0, UR40 ;  /* 0x0000002800007c20 */ /* 0x000fc80008400000 */
[----:B--2---:R-:W-:-:S05]  /*1aab0*/  FFMA R0, R2, UR41, R0 ;  /* 0x0000002902007c23 */ /* 0x004fca0008000000 */
[----:B------:R-:W-:-:S05]  /*1aac0*/  F2FP.SATFINITE.E4M3.F32.PACK_AB_MERGE_C R3, RZ, R0, RZ ;  /* 0x00000000ff03723e */ /* 0x000fca00048070ff */
[----:B------:R2:W-:Y:S01]  /*1aad0*/  STG.E.U8 desc[UR48][R28.64+0xd9], R3 ;  /* 0x0000d9031c007986 */ /* 0x0005e2000c101130 */
[----:B------:R-:W-:Y:S05]  /*1aae0*/  BRA `(.L_x_481) ;  /* 0x0000004400207947 */ /* 0x000fea0003800000 */
.L_x_32:
[----:B------:R-:W2:Y:S04]  /*1aaf0*/  LDL.LU R37, [R1+0x40] ;  /* 0x0000400001257983 */ /* 0x000ea80000300800 */
[----:B------:R-:W4:Y:S04]  /*1ab00*/  LDL.LU R36, [R1+0x44] ;  /* 0x0000440001247983 */ /* 0x000f280000300800 */
[----:B------:R-:W3:Y:S04]  /*1ab10*/  LDL.LU R33, [R1+0x48] ;  /* 0x0000480001217983 */ /* 0x000ee80000300800 */
[----:B------:R-:W3:Y:S01]  /*1ab20*/  LDL.LU R32, [R1+0x4c] ;  /* 0x00004c0001207983 */ /* 0x000ee20000300800 */
[----:B------:R-:W-:Y:S01]  /*1ab30*/  ISETP.GE.AND P3, PT, R35, 0x1, PT ;  /* 0x000000012300780c */ /* 0x000fe20003f66270 */
[----:B-----5:R-:W-:Y:S01]  /*1ab40*/  FMUL R12, R12, UR41 ;  /* 0x000000290c0c7c20 */ /* 0x020fe20008400000 */
[----:B------:R-:W-:Y:S01]  /*1ab50*/  FMUL R11, R11, UR41 ;  /* 0x000000290b0b7c20 */ /* 0x000fe20008400000 */
[----:B------:R-:W-:Y:S01]  /*1ab60*/  ISETP.GE.AND P2, PT, R35, 0x9, PT ;  /* 0x000000092300780c */ /* 0x000fe20003f46270 */
[----:B------:R-:W-:Y:S01]  /*1ab70*/  FMUL R10, R10, UR41 ;  /* 0x000000290a0a7c20 */ /* 0x000fe20008400000 */
[----:B------:R-:W-:Y:S01]  /*1ab80*/  ISETP.LT.OR P0, PT, R34, 0x1, !P3 ;  /* 0x000000012200780c */ /* 0x000fe20005f01670 */
[----:B------:R-:W-:Y:S01]  /*1ab90*/  FMUL R9, R9, UR41 ;  /* 0x0000002909097c20 */ /* 0x000fe20008400000 */
[----:B------:R-:W-:Y:S01]  /*1aba0*/  F2FP.SATFINITE.E4M3.F32.PACK_AB_MERGE_C R12, RZ, R12, RZ ;  /* 0x0000000cff0c723e */ /* 0x000fe200048070ff */
[----:B------:R-:W-:Y:S01]  /*1abb0*/  FMUL R8, R8, UR41 ;  /* 0x0000002908087c20 */ /* 0x000fe20008400000 */
[----:B------:R-:W-:Y:S01]  /*1abc0*/  F2FP.SATFINITE.E4M3.F32.PACK_AB_MERGE_C R11, RZ, R11, RZ ;  /* 0x0000000bff0b723e */ /* 0x000fe200048070ff */
[----:B------:R-:W-:Y:S01]  /*1abd0*/  FMUL R7, R7, UR41 ;  /* 0x0000002907077c20 */ /* 0x000fe20008400000 */
[----:B------:R-:W-:Y:S01]  /*1abe0*/  FMUL R6, R6, UR41 ;  /* 0x0000002906067c20 */ /* 0x000fe20008400000 */
[----:B------:R-:W-:Y:S01]  /*1abf0*/  FMUL R5, R5, UR41 ;  /* 0x0000002905057c20 */ /* 0x000fe20008400000 */
[----:B------:R-:W-:Y:S01]  /*1ac00*/  FMUL R4, R4, UR41 ;  /* 0x0000002904047c20 */ /* 0x000fe20008400000 */
[----:B------:R-:W-:Y:S01]  /*1ac10*/  FMUL R3, R3, UR41 ;  /* 0x0000002903037c20 */ /* 0x000fe20008400000 */
[----:B------:R-:W-:Y:S01]  /*1ac20*/  FMUL R2, R2, UR41 ;  /* 0x0000002902027c20 */ /* 0x000fe20008400000 */
[----:B------:R-:W-:Y:S01]  /*1ac30*/  FMUL R0, R0, UR41 ;  /* 0x0000002900007c20 */ /* 0x000fe20008400000 */
[----:B------:R-:W-:Y:S01]  /*1ac40*/  FMUL R14, R14, UR41 ;  /* 0x000000290e0e7c20 */ /* 0x000fe20008400000 */
[----:B------:R-:W-:Y:S01]  /*1ac50*/  @!P0 STG.E.U8 desc[UR48][R24.64], R12 ;  /* 0x0000000c18008986 */ /* 0x000fe2000c101130 */
[----:B------:R-:W-:-:S02]  /*1ac60*/  ISETP.LT.OR P0, PT, R34, 0x2, !P3 ;  /* 0x000000022200780c */ /* 0x000fc40005f01670 */
[C---:B------:R-:W-:Y:S01]  /*1ac70*/  ISETP.LT.OR P5, PT, R34.reuse, 0x2, !P2 ;  /* 0x000000022200780c */ /* 0x040fe200057a1670 */
[----:B------:R-:W-:Y:S01]  /*1ac80*/  FMUL R15, R15, UR41 ;  /* 0x000000290f0f7c20 */ /* 0x000fe20008400000 */
[----:B------:R-:W-:Y:S01]  /*1ac90*/  ISETP.LT.OR P6, PT, R34, 0x9, !P3 ;  /* 0x000000092200780c */ /* 0x000fe20005fc1670 */
[----:B------:R-:W-:Y:S01]  /*1aca0*/  FMUL R16, R16, UR41 ;  /* 0x0000002910107c20 */ /* 0x000fe20008400000 */
[----:B------:R-:W-:Y:S01]  /*1acb0*/  ISETP.GE.AND P1, PT, R35, 0x81, PT ;  /* 0x000000812300780c */ /* 0x000fe20003f26270 */
[----:B------:R-:W-:Y:S01]  /*1acc0*/  FMUL R17, R17, UR41 ;  /* 0x0000002911117c20 */ /* 0x000fe20008400000 */
[----:B------:R-:W-:Y:S01]  /*1acd0*/  FMUL R18, R18, UR41 ;  /* 0x0000002912127c20 */ /* 0x000fe20008400000 */
[----:B------:R-:W-:Y:S01]  /*1ace0*/  FMUL R19, R19, UR41 ;  /* 0x0000002913137c20 */ /* 0x000fe20008400000 */
[----:B------:R-:W-:Y:S01]  /*1acf0*/  FMUL R20, R20, UR41 ;  /* 0x0000002914147c20 */ /* 0x000fe20008400000 */
[----:B------:R-:W-:Y:S01]  /*1ad00*/  FMUL R21, R21, UR41 ;  /* 0x0000002915157c20 */ /* 0x000fe20008400000 */
[----:B------:R-:W-:Y:S01]  /*1ad10*/  FMUL R22, R22, UR41 ;  /* 0x0000002916167c20 */ /* 0x000fe20008400000 */
[----:B------:R0:W-:Y:S01]  /*1ad20*/  @!P0 STG.E.U8 desc[UR48][R24.64+0x1], R11 ;  /* 0x0000010b18008986 */ /* 0x0001e2000c101130 */
[----:B------:R-:W-:-:S02]  /*1ad30*/  ISETP.LT.OR P0, PT, R34, 0x1, !P2 ;  /* 0x000000012200780c */ /* 0x000fc40005701670 */
[----:B------:R-:W-:Y:S01]  /*1ad40*/  F2FP.SATFINITE.E4M3.F32.PACK_AB_MERGE_C R13, RZ, R10, RZ ;  /* 0x0000000aff0d723e */ /* 0x000fe200048070ff */
[----:B------:R-:W-:Y:S01]  /*1ad50*/  FMUL R23, R23, UR41 ;  /* 0x0000002917177c20 */ /* 0x000fe20008400000 */
[----:B------:R-:W-:Y:S01]  /*1ad60*/  F2FP.SATFINITE.E4M3.F32.PACK_AB_MERGE_C R9, RZ, R9, RZ ;  /* 0x00000009ff09723e */ /* 0x000fe200048070ff */
[----:B------:R-:W-:Y:S01]  /*1ad70*/  FMUL R232, R232, UR41 ;  /* 0x00000029e8e87c20 */ /* 0x000fe20008400000 */
[----:B------:R-:W3:Y:S01]  /*1ad80*/  LDL.LU R39, [R1+0x50] ;  /* 0x0000500001277983 */ /* 0x000ee20000300800 */
[----:B0-----:R-:W-:-:S03]  /*1ad90*/  F2FP.SATFINITE.E4M3.F32.PACK_AB_MERGE_C R11, RZ, R8, RZ ;  /* 0x00000008ff0b723e */ /* 0x001fc600048070ff */
[----:B------:R-:W-:Y:S01]  /*1ada0*/  @!P5 STG.E.U8 desc[UR48][R26.64+0x1], R9 ;  /* 0x000001091a00d986 */ /* 0x000fe2000c101130 */
[----:B------:R-:W-:-:S03]  /*1adb0*/  ISETP.LT.OR P5, PT, R34, 0xa, !P3 ;  /* 0x0000000a2200780c */ /* 0x000fc60005fa1670 */
[----:B------:R0:W-:Y:S04]  /*1adc0*/  @!P0 STG.E.U8 desc[UR48][R26.64], R13 ;  /* 0x0000000d1a008986 */ /* 0x0001e8000c101130 */
[----:B------:R-:W-:Y:S01]  /*1add0*/  @!P6 STG.E.U8 desc[UR48][R24.64+0x8], R11 ;  /* 0x0000080b1800e986 */ /* 0x000fe2000c101130 */
[----:B------:R-:W-:Y:S02]  /*1ade0*/  ISETP.LT.OR P6, PT, R34, 0x9, !P2 ;  /* 0x000000092200780c */ /* 0x000fe400057c1670 */
[----:B------:R-:W-:Y:S01]  /*1adf0*/  F2FP.SATFINITE.E4M3.F32.PACK_AB_MERGE_C R7, RZ, R7, RZ ;  /* 0x00000007ff07723e */ /* 0x000fe200048070ff */
[----:B------:R-:W-:Y:S01]  /*1ae00*/  FMUL R233, R233, UR41 ;  /* 0x00000029e9e97c20 */ /* 0x000fe20008400000 */
[----:B------:R-:W-:Y:S01]  /*1ae10*/  F2FP.SATFINITE.E4M3.F32.PACK_AB_MERGE_C R5, RZ, R5, RZ ;  /* 0x00000005ff05723e */ /* 0x000fe200048070ff */
[----:B------:R-:W-:Y:S01]  /*1ae20*/  FMUL R234, R234, UR41 ;  /* 0x00000029eaea7c20 */ /* 0x000fe20008400000 */
[----:B------:R-:W-:Y:S01]  /*1ae30*/  F2FP.SATFINITE.E4M3.F32.PACK_AB_MERGE_C R3, RZ, R3, RZ ;  /* 0x00000003ff03723e */ /* 0x000fe200048070ff */
[----:B------:R-:W3:Y:S01]  /*1ae40*/  LDL.LU R38, [R1+0x54] ;  /* 0x0000540001267983 */ /* 0x000ee20000300800 */
[----:B0-----:R-:W-:-:S03]  /*1ae50*/  F2FP.SATFINITE.E4M3.F32.PACK_AB_MERGE_C R13, RZ, R6, RZ ;  /* 0x00000006ff0d723e */ /* 0x001fc600048070ff */
[----:B------:R0:W-:Y:S01]  /*1ae60*/  @!P5 STG.E.U8 desc[UR48][R24.64+0x9], R7 ;  /* 0x000009071800d986 */ /* 0x0001e2000c101130 */
[----:B------:R-:W-:-:S03]  /*1ae70*/  ISETP.LT.OR P5, PT, R34, 0xa, !P2 ;  /* 0x0000000a2200780c */ /* 0x000fc600057a1670 */
[----:B------:R-:W-:Y:S01]  /*1ae80*/  @!P6 STG.E.U8 desc[UR48][R26.64+0x8], R13 ;  /* 0x0000080d1a00e986 */ /* 0x000fe2000c101130 */
[----:B------:R-:W-:Y:S02]  /*1ae90*/  ISETP.LT.OR P6, PT, R34, 0x11, !P3 ;  /* 0x000000112200780c */ /* 0x000fe40005fc1670 */
[----:B------:R-:W-:Y:S01]  /*1aea0*/  F2FP.SATFINITE.E4M3.F32.PACK_AB_MERGE_C R9, RZ, R4, RZ ;  /* 0x00000004ff09723e */ /* 0x000fe200048070ff */
[----:B------:R-:W3:Y:S01]  /*1aeb0*/  LDL.LU R40, [R1+0x58] ;  /* 0x0000580001287983 */ /* 0x000ee20000300800 */
[----:B------:R-:W-:Y:S01]  /*1aec0*/  F2FP.SATFINITE.E4M3.F32.PACK_AB_MERGE_C R15, RZ, R15, RZ ;  /* 0x0000000fff0f723e */ /* 0x000fe200048070ff */
[----:B------:R-:W-:Y:S01]  /*1aed0*/  FMUL R235, R235, UR41 ;  /* 0x00000029ebeb7c20 */ /* 0x000fe20008400000 */
[----:B------:R-:W-:Y:S01]  /*1aee0*/  F2FP.SATFINITE.E4M3.F32.PACK_AB_MERGE_C R17, RZ, R17, RZ ;  /* 0x00000011ff11723e */ /* 0x000fe200048070ff */
[----:B------:R-:W-:Y:S01]  /*1aef0*/  FMUL R236, R236, UR41 ;  /* 0x00000029ecec7c20 */ /* 0x000fe20008400000 */
[----:B0-----:R-:W-:Y:S01]  /*1af00*/  F2FP.SATFINITE.E4M3.F32.PACK_AB_MERGE_C R7, RZ, R2, RZ ;  /* 0x00000002ff07723e */ /* 0x001fe200048070ff */
[----:B------:R0:W-:Y:S01]  /*1af10*/  @!P5 STG.E.U8 desc[UR48][R26.64+0x9], R5 ;  /* 0x000009051a00d986 */ /* 0x0001e2000c101130 */
[C---:B------:R-:W-:Y:S01]  /*1af20*/  ISETP.LT.OR P5, PT, R34.reuse, 0x12, !P3 ;  /* 0x000000122200780c */ /* 0x040fe20005fa1670 */
[----:B------:R-:W-:Y:S01]  /*1af30*/  FMUL R237, R237, UR41 ;  /* 0x00000029eded7c20 */ /* 0x000fe20008400000 */
[----:B------:R-:W-:Y:S01]  /*1af40*/  ISETP.GE.AND P0, PT, R35, 0x89, PT ;  /* 0x000000892300780c */ /* 0x000fe20003f06270 */
[----:B------:R1:W-:Y:S01]  /*1af50*/  @!P6 STG.E.U8 desc[UR48][R24.64+0x10], R9 ;  /* 0x000010091800e986 */ /* 0x0003e2000c101130 */
[----:B------:R-:W-:-:S02]  /*1af60*/  ISETP.LT.OR P6, PT, R34, 0x11, !P2 ;  /* 0x000000112200780c */ /* 0x000fc400057c1670 */
[----:B------:R-:W-:Y:S02]  /*1af70*/  F2FP.SATFINITE.E4M3.F32.PACK_AB_MERGE_C R19, RZ, R19, RZ ;  /* 0x00000013ff13723e */ /* 0x000fe400048070ff */
[----:B------:R-:W-:Y:S02]  /*1af80*/  F2FP.SATFINITE.E4M3.F32.PACK_AB_MERGE_C R21, RZ, R21, RZ ;  /* 0x00000015ff15723e */ /* 0x000fe400048070ff */
[----:B------:R-:W-:Y:S02]  /*1af90*/  F2FP.SATFINITE.E4M3.F32.PACK_AB_MERGE_C R23, RZ, R23, RZ ;  /* 0x00000017ff17723e */ /* 0x000fe400048070ff */
[----:B0-----:R-:W-:Y:S01]  /*1afa0*/  F2FP.SATFINITE.E4M3.F32.PACK_AB_MERGE_C R5, RZ, R0, RZ ;  /* 0x00000000ff05723e */ /* 0x001fe200048070ff */
[----:B------:R0:W-:Y:S01]  /*1afb0*/  @!P5 STG.E.U8 desc[UR48][R24.64+0x11], R3 ;  /* 0x000011031800d986 */ /* 0x0001e2000c101130 */
[C---:B------:R-:W-:Y:S02]  /*1afc0*/  ISETP.LT.OR P5, PT, R34.reuse, 0x12, !P2 ;  /* 0x000000122200780c */ /* 0x040fe400057a1670 */
[----:B-1----:R-:W-:Y:S01]  /*1afd0*/  F2FP.SATFINITE.E4M3.F32.PACK_AB_MERGE_C R9, RZ, R14, RZ ;  /* 0x0000000eff09723e */ /* 0x002fe200048070ff */
[----:B------:R-:W-:Y:S01]  /*1afe0*/  @!P6 STG.E.U8 desc[UR48][R26.64+0x10], R7 ;  /* 0x000010071a00e986 */ /* 0x000fe2000c101130 */
[----:B------:R-:W-:-:S02]  /*1aff0*/  ISETP.LT.OR P6, PT, R34, 0x19, !P3 ;  /* 0x000000192200780c */ /* 0x000fc40005fc1670 */
[----:B------:R-:W-:Y:S02]  /*1b000*/  F2FP.SATFINITE.E4M3.F32.PACK_AB_MERGE_C R233, RZ, R233, RZ ;  /* 0x000000e9ffe9723e */ /* 0x000fe400048070ff */
[----:B------:R-:W-:Y:S02]  /*1b010*/  F2FP.SATFINITE.E4M3.F32.PACK_AB_MERGE_C R235, RZ, R235, RZ ;  /* 0x000000ebffeb723e */ /* 0x000fe400048070ff */
[----:B------:R-:W-:Y:S02]  /*1b020*/  F2FP.SATFINITE.E4M3.F32.PACK_AB_MERGE_C R237, RZ, R237, RZ ;  /* 0x000000edffed723e */ /* 0x000fe400048070ff */
[----:B0-----:R-:W-:Y:S01]  /*1b030*/  F2FP.SATFINITE.E4M3.F32.PACK_AB_MERGE_C R3, RZ, R16, RZ ;  /* 0x00000010ff03723e */ /* 0x001fe200048070ff */
[----:B------:R0:W-:Y:S01]  /*1b040*/  @!P5 STG.E.U8 desc[UR48][R26.64+0x11], R5 ;  /* 0x000011051a00d986 */ /* 0x0001e2000c101130 */
[----:B------:R-:W-:-:S03]  /*1b050*/  ISETP.LT.OR P5, PT, R34, 0x1a, !P3 ;  /* 0x0000001a2200780c */ /* 0x000fc60005fa1670 */
[----:B------:R-:W-:Y:S01]  /*1b060*/  @!P6 STG.E.U8 desc[UR48][R24.64+0x18], R9 ;  /* 0x000018091800e986 */ /* 0x000fe2000c101130 */
[----:B------:R-:W-:Y:S02]  /*1b070*/  ISETP.LT.OR P6, PT, R34, 0x19, !P2 ;  /* 0x000000192200780c */ /* 0x000fe400057c1670 */
[----:B0-----:R-:W-:-:S07]  /*1b080*/  F2FP.SATFINITE.E4M3.F32.PACK_AB_MERGE_C R5, RZ, R18, RZ ;  /* 0x00000012ff05723e */ /* 0x001fce00048070ff */
[----:B------:R-:W-:Y:S01]  /*1b090*/  @!P5 STG.E.U8 desc[UR48][R24.64+0x19], R15 ;  /* 0x0000190f1800d986 */ /* 0x000fe2000c101130 */
[----:B------:R-:W-:-:S03]  /*1b0a0*/  ISETP.LT.OR P5, PT, R34, 0x1a, !P2 ;  /* 0x0000001a2200780c */ /* 0x000fc600057a1670 */
[----:B------:R0:W-:Y:S01]  /*1b0b0*/  @!P6 STG.E.U8 desc[UR48][R26.64+0x18], R3 ;  /* 0x000018031a00e986 */ /* 0x0001e2000c101130 */
[----:B------:R-:W-:-:S09]  /*1b0c0*/  ISETP.LT.OR P6, PT, R34, 0x1, !P1 ;  /* 0x000000012200780c */ /* 0x000fd20004fc1670 */
[----:B------:R-:W-:Y:S01]  /*1b0d0*/  @!P5 STG.E.U8 desc[UR48][R26.64+0x19], R17 ;  /* 0x000019111a00d986 */ /* 0x000fe2000c101130 */
[C---:B------:R-:W-:Y:S02]  /*1b0e0*/  ISETP.LT.OR P5, PT, R34.reuse, 0x2, !P1 ;  /* 0x000000022200780c */ /* 0x040fe40004fa1670 */
[----:B0-----:R-:W-:Y:S01]  /*1b0f0*/  F2FP.SATFINITE.E4M3.F32.PACK_AB_MERGE_C R3, RZ, R20, RZ ;  /* 0x00000014ff03723e */ /* 0x001fe200048070ff */
        /* <DEDUP_REMOVED lines=23> */
[----:B------:R-:W-:-:S03]  /*1b270*/  ISETP.LT.OR P5, PT, R34, 0x12, !P0 ;  /* 0x000000122200780c */ /* 0x000fc600047a1670 */
[----:B------:R1:W-:Y:S01]  /*1b280*/  @!P6 STG.E.U8 desc[UR48][R28.64+0x10], R3 ;  /* 0x000010031c00e986 */ /* 0x0003e2000c101130 */
[----:B------:R-:W-:Y:S01]  /*1b290*/  ISETP.LT.OR P6, PT, R34, 0x19, !P1 ;  /* 0x000000192200780c */ /* 0x000fe20004fc1670 */
[----:B--2---:R-:W-:Y:S02]  /*1b2a0*/  FMUL R0, R37, UR41 ;  /* 0x0000002925007c20 */ /* 0x004fe40008400000 */
[----:B------:R-:W2:Y:S01]  /*1b2b0*/  LDL.LU R37, [R1+0x5c] ;  /* 0x00005c0001257983 */ /* 0x000ea20000300800 */
[----:B----4-:R-:W-:-:S03]  /*1b2c0*/  FMUL R2, R36, UR41 ;  /* 0x0000002924027c20 */ /* 0x010fc60008400000 */
[----:B------:R-:W4:Y:S01]  /*1b2d0*/  LDL.LU R36, [R1+0x60] ;  /* 0x0000600001247983 */ /* 0x000f220000300800 */
[----:B0-----:R-:W-:Y:S01]  /*1b2e0*/  F2FP.SATFINITE.E4M3.F32.PACK_AB_MERGE_C R5, RZ, R0, RZ ;  /* 0x00000000ff05723e */ /* 0x001fe200048070ff */
[----:B---3--:R-:W-:Y:S01]  /*1b2f0*/  FMUL R0, R33, UR41 ;  /* 0x0000002921007c20 */ /* 0x008fe20008400000 */
[----:B------:R-:W-:Y:S01]  /*1b300*/  F2FP.SATFINITE.E4M3.F32.PACK_AB_MERGE_C R7, RZ, R2, RZ ;  /* 0x00000002ff07723e */ /* 0x000fe200048070ff */
[----:B------:R-:W3:Y:S01]  /*1b310*/  LDL.LU R33, [R1+0x64] ;  /* 0x0000640001217983 */ /* 0x000ee20000300800 */
[----:B------:R-:W-:-:S03]  /*1b320*/  FMUL R2, R32, UR41 ;  /* 0x0000002920027c20 */ /* 0x000fc60008400000 */
[----:B------:R-:W3:Y:S04]  /*1b330*/  LDL.LU R32, [R1+0x68] ;  /* 0x0000680001207983 */ /* 0x000ee80000300800 */
[----:B------:R-:W-:Y:S01]  /*1b340*/  @!P5 STG.E.U8 desc[UR48][R28.64+0x11], R237 ;  /* 0x000011ed1c00d986 */ /* 0x000fe2000c101130 */
[----:B------:R-:W-:-:S03]  /*1b350*/  ISETP.LT.OR P5, PT, R34, 0x1a, !P1 ;  /* 0x0000001a2200780c */ /* 0x000fc60004fa1670 */
[----:B------:R0:W-:Y:S01]  /*1b360*/  @!P6 STG.E.U8 desc[UR48][R30.64+0x18], R5 ;  /* 0x000018051e00e986 */ /* 0x0001e2000c101130 */
[----:B------:R-:W-:Y:S02]  /*1b370*/  ISETP.LT.OR P6, PT, R34, 0x19, !P0 ;  /* 0x000000192200780c */ /* 0x000fe400047c1670 */
[----:B-1----:R-:W-:Y:S02]  /*1b380*/  F2FP.SATFINITE.E4M3.F32.PACK_AB_MERGE_C R3, RZ, R0, RZ ;  /* 0x00000000ff03723e */ /* 0x002fe400048070ff */
[----:B------:R-:W-:-:S05]  /*1b390*/  F2FP.SATFINITE.E4M3.F32.PACK_AB_MERGE_C R9, RZ, R2, RZ ;  /* 0x00000002ff09723e */ /* 0x000fca00048070ff */
[----:B------:R1:W-:Y:S01]  /*1b3a0*/  @!P5 STG.E.U8 desc[UR48][R30.64+0x19], R7 ;  /* 0x000019071e00d986 */ /* 0x0003e2000c101130 */
[----:B------:R-:W-:-:S03]  /*1b3b0*/  ISETP.LT.OR P5, PT, R34, 0x1a, !P0 ;  /* 0x0000001a2200780c */ /* 0x000fc600047a1670 */
[----:B------:R1:W-:Y:S01]  /*1b3c0*/  @!P6 STG.E.U8 desc[UR48][R28.64+0x18], R3 ;  /* 0x000018031c00e986 */ /* 0x0003e2000c101130 */
[----:B------:R-:W-:Y:S01]  /*1b3d0*/  ISETP.LT.OR P6, PT, R34, 0x21, !P3 ;  /* 0x000000212200780c */ /* 0x000fe20005fc1670 */
[----:B------:R-:W-:Y:S02]  /*1b3e0*/  FMUL R0, R39, UR41 ;  /* 0x0000002927007c20 */ /* 0x000fe40008400000 */
[----:B------:R-:W3:Y:S03]  /*1b3f0*/  LDL.LU R39, [R1+0x6c] ;  /* 0x00006c0001277983 */ /* 0x000ee60000300800 */
[----:B0-----:R-:W-:-:S03]  /*1b400*/  F2FP.SATFINITE.E4M3.F32.PACK_AB_MERGE_C R5, RZ, R0, RZ ;  /* 0x00000000ff05723e */ /* 0x001fc600048070ff */
[----:B------:R0:W-:Y:S04]  /*1b410*/  @!P5 STG.E.U8 desc[UR48][R28.64+0x19], R9 ;  /* 0x000019091c00d986 */ /* 0x0001e8000c101130 */
[----:B------:R3:W-:Y:S01]  /*1b420*/  @!P6 STG.E.U8 desc[UR48][R24.64+0x20], R5 ;  /* 0x000020051800e986 */ /* 0x0007e2000c101130 */
[----:B------:R-:W-:-:S03]  /*1b430*/  FMUL R2, R38, UR41 ;  /* 0x0000002926027c20 */ /* 0x000fc60008400000 */
[----:B------:R-:W3:Y:S02]  /*1b440*/  LDL.LU R38, [R1+0x70] ;  /* 0x0000700001267983 */ /* 0x000ee40000300800 */
[----:B-1----:R-:W-:Y:S01]  /*1b450*/  F2FP.SATFINITE.E4M3.F32.PACK_AB_MERGE_C R7, RZ, R2, RZ ;  /* 0x00000002ff07723e */ /* 0x002fe200048070ff */
[----:B------:R-:W-:Y:S02]  /*1b460*/  FMUL R0, R40, UR41 ;  /* 0x0000002928007c20 */ /* 0x000fe40008400000 */
[----:B------:R-:W3:Y:S03]  /*1b470*/  LDL.LU R40, [R1+0x74] ;  /* 0x0000740001287983 */ /* 0x000ee60000300800 */
[----:B------:R-:W-:Y:S01]  /*1b480*/  F2FP.SATFINITE.E4M3.F32.PACK_AB_MERGE_C R3, RZ, R0, RZ ;  /* 0x00000000ff03723e */ /* 0x000fe200048070ff */
        /* <DEDUP_REMOVED lines=9> */
[----:B------:R-:W3:Y:S01]  /*1b520*/  LDL.LU R32, [R1+0x84] ;  /* 0x0000840001207983 */ /* 0x000ee20000300800 */
[C---:B------:R-:W-:Y:S02]  /*1b530*/  ISETP.LT.OR P5, PT, R34.reuse, 0x22, !P3 ;  /* 0x000000222200780c */ /* 0x040fe40005fa1670 */
[----:B------:R-:W-:-:S11]  /*1b540*/  ISETP.LT.OR P6, PT, R34, 0x21, !P2 ;  /* 0x000000212200780c */ /* 0x000fd600057c1670 */
[----:B------:R0:W-:Y:S01]  /*1b550*/  @!P5 STG.E.U8 desc[UR48][R24.64+0x21], R7 ;  /* 0x000021071800d986 */ /* 0x0001e2000c101130 */
[----:B------:R-:W-:-:S03]  /*1b560*/  ISETP.LT.OR P5, PT, R34, 0x22, !P2 ;  /* 0x000000222200780c */ /* 0x000fc600057a1670 */
[----:B------:R1:W-:Y:S01]  /*1b570*/  @!P6 STG.E.U8 desc[UR48][R26.64+0x20], R3 ;  /* 0x000020031a00e986 */ /* 0x0003e2000c101130 */
[----:B------:R-:W-:-:S09]  /*1b580*/  ISETP.LT.OR P6, PT, R34, 0x29, !P3 ;  /* 0x000000292200780c */ /* 0x000fd20005fc1670 */
[----:B------:R1:W-:Y:S01]  /*1b590*/  @!P5 STG.E.U8 desc[UR48][R26.64+0x21], R9 ;  /* 0x000021091a00d986 */ /* 0x0003e2000c101130 */
[C---:B------:R-:W-:Y:S02]  /*1b5a0*/  ISETP.LT.OR P5, PT, R34.reuse, 0x2a, !P3 ;  /* 0x0000002a2200780c */ /* 0x040fe40005fa1670 */
[----:B0-----:R-:W-:Y:S01]  /*1b5b0*/  F2FP.SATFINITE.E4M3.F32.PACK_AB_MERGE_C R7, RZ, R2, RZ ;  /* 0x00000002ff07723e */ /* 0x001fe200048070ff */
[----:B------:R0:W-:Y:S01]  /*1b5c0*/  @!P6 STG.E.U8 desc[UR48][R24.64+0x28], R5 ;  /* 0x000028051800e986 */ /* 0x0001e2000c101130 */
[----:B------:R-:W-:Y:S01]  /*1b5d0*/  ISETP.LT.OR P6, PT, R34, 0x29, !P2 ;  /* 0x000000292200780c */ /* 0x000fe200057c1670 */
[----:B------:R-:W-:Y:S02]  /*1b5e0*/  FMUL R2, R39, UR41 ;  /* 0x0000002927027c20 */ /* 0x000fe40008400000 */
[----:B------:R-:W3:Y:S01]  /*1b5f0*/  LDL.LU R39, [R1+0x88] ;  /* 0x0000880001277983 */ /* 0x000ee20000300800 */
[----:B-1----:R-:W-:-:S05]  /*1b600*/  F2FP.SATFINITE.E4M3.F32.PACK_AB_MERGE_C R3, RZ, R0, RZ ;  /* 0x00000000ff03723e */ /* 0x002fca00048070ff */
[----:B------:R1:W-:Y:S01]  /*1b610*/  @!P5 STG.E.U8 desc[UR48][R24.64+0x29], R7 ;  /* 0x000029071800d986 */ /* 0x0003e2000c101130 */
[----:B------:R-:W-:Y:S02]  /*1b620*/  ISETP.LT.OR P5, PT, R34, 0x2a, !P2 ;  /* 0x0000002a2200780c */ /* 0x000fe400057a1670 */
[----:B------:R-:W-:Y:S01]  /*1b630*/  F2FP.SATFINITE.E4M3.F32.PACK_AB_MERGE_C R9, RZ, R2, RZ ;  /* 0x00000002ff09723e */ /* 0x000fe200048070ff */
[----:B------:R4:W-:Y:S01]  /*1b640*/  @!P6 STG.E.U8 desc[UR48][R26.64+0x28], R3 ;  /* 0x000028031a00e986 */ /* 0x0009e2000c101130 */
[----:B------:R-:W-:-:S03]  /*1b650*/  FMUL R0, R38, UR41 ;  /* 0x0000002926007c20 */ /* 0x000fc60008400000 */
[----:B------:R-:W3:Y:S02]  /*1b660*/  LDL.LU R38, [R1+0x8c] ;  /* 0x00008c0001267983 */ /* 0x000ee40000300800 */
[----:B0-----:R-:W-:Y:S01]  /*1b670*/  F2FP.SATFINITE.E4M3.F32.PACK_AB_MERGE_C R5, RZ, R0, RZ ;  /* 0x00000000ff05723e */ /* 0x001fe200048070ff */
[----:B------:R-:W-:Y:S02]  /*1b680*/  FMUL R2, R40, UR41 ;  /* 0x0000002928027c20 */ /* 0x000fe40008400000 */
[----:B------:R-:W3:Y:S03]  /*1b690*/  LDL.LU R40, [R1+0x90] ;  /* 0x0000900001287983 */ /* 0x000ee60000300800 */
[----:B-1----:R-:W-:Y:S01]  /*1b6a0*/  F2FP.SATFINITE.E4M3.F32.PACK_AB_MERGE_C R7, RZ, R2, RZ ;  /* 0x00000002ff07723e */ /* 0x002fe200048070ff */
[----:B------:R0:W-:Y:S01]  /*1b6b0*/  @!P5 STG.E.U8 desc[UR48][R26.64+0x29], R9 ;  /* 0x000029091a00d986 */ /* 0x0001e2000c101130 */
[----:B--2---:R-:W-:-:S03]  /*1b6c0*/  FMUL R0, R37, UR41 ;  /* 0x0000002925007c20 */ /* 0x004fc60008400000 */
[----:B------:R-:W2:Y:S01]  /*1b6d0*/  LDL.LU R37, [R1+0x94] ;  /* 0x0000940001257983 */ /* 0x000ea20000300800 */
[----:B----4-:R-:W-:-:S03]  /*1b6e0*/  FMUL R2, R36, UR41 ;  /* 0x0000002924027c20 */ /* 0x010fc60008400000 */
[----:B------:R-:W4:Y:S01]  /*1b6f0*/  LDL.LU R36, [R1+0x98] ;  /* 0x0000980001247983 */ /* 0x000f220000300800 */
[----:B------:R-:W-:Y:S01]  /*1b700*/  F2FP.SATFINITE.E4M3.F32.PACK_AB_MERGE_C R3, RZ, R0, RZ ;  /* 0x00000000ff03723e */ /* 0x000fe200048070ff */
[----:B---3--:R-:W-:Y:S01]  /*1b710*/  FMUL R0, R33, UR41 ;  /* 0x0000002921007c20 */ /* 0x008fe20008400000 */
[----:B0-----:R-:W-:Y:S01]  /*1b720*/  F2FP.SATFINITE.E4M3.F32.PACK_AB_MERGE_C R9, RZ, R2, RZ ;  /* 0x00000002ff09723e */ /* 0x001fe200048070ff */
        /* <DEDUP_REMOVED lines=757> */
[----:B------:R-:W3:Y:S04]  /*1e680*/  LDL.LU R38, [R1+0x2f4] ;  /* 0x0002f40001267983 */ /* 0x000ee80000300800 */
[----:B------:R-:W3:Y:S01]  /*1e690*/  LDL.LU R43, [R1+0x2f8] ;  /* 0x0002f800012b7983 */ /* 0x000ee20000300800 */
[----:B0-----:R-:W-:Y:S01]  /*1e6a0*/  F2FP.SATFINITE.E4M3.F32.PACK_AB_MERGE_C R3, RZ, R0, RZ ;  /* 0x00000000ff03723e */ /* 0x001fe200048070ff */
[----:B------:R-:W-:-:S05]  /*1e6b0*/  FMUL R2, R40, UR41 ;  /* 0x0000002928027c20 */ /* 0x000fca0008400000 */
        /* <DEDUP_REMOVED lines=13> */
[C---:B------:R-:W-:Y:S01]  /*1e790*/  ISETP.LT.OR P5, PT, R34.reuse, 0xc2, !P2 ;  /* 0x000000c22200780c */ /* 0x040fe200057a1670 */
[----:B------:R-:W3:Y:S04]  /*1e7a0*/  LDL.LU R41, [R1+0x30c] ;  /* 0x00030c0001297983 */ /* 0x000ee80000300800 */
[----:B------:R-:W3:Y:S06]  /*1e7b0*/  LDL.LU R40, [R1+0x310] ;  /* 0x0003100001287983 */ /* 0x000eec0000300800 */
        /* <DEDUP_REMOVED lines=8> */
[C---:B------:R-:W-:Y:S01]  /*1e840*/  ISETP.LT.OR P5, PT, R34.reuse, 0xca, !P2 ;  /* 0x000000ca2200780c */ /* 0x040fe200057a1670 */
[----:B------:R-:W-:Y:S01]  /*1e850*/  FMUL R0, R39, UR41 ;  /* 0x0000002927007c20 */ /* 0x000fe20008400000 */
[----:B-1----:R-:W-:Y:S01]  /*1e860*/  F2FP.SATFINITE.E4M3.F32.PACK_AB_MERGE_C R9, RZ, R2, RZ ;  /* 0x00000002ff09723e */ /* 0x002fe200048070ff */
[----:B------:R-:W3:Y:S06]  /*1e870*/  LDL.LU R39, [R1+0x314] ;  /* 0x0003140001277983 */ /* 0x000eec0000300800 */
[----:B------:R1:W-:Y:S01]  /*1e880*/  @!P6 STG.E.U8 desc[UR48][R26.64+0xc8], R3 ;  /* 0x0000c8031a00e986 */ /* 0x0003e2000c101130 */
[----:B------:R-:W-:-:S02]  /*1e890*/  ISETP.LT.OR P6, PT, R34, 0xd1, !P3 ;  /* 0x000000d12200780c */ /* 0x000fc40005fc1670 */
[----:B------:R-:W-:Y:S01]  /*1e8a0*/  F2FP.SATFINITE.E4M3.F32.PACK_AB_MERGE_C R5, RZ, R0, RZ ;  /* 0x00000000ff05723e */ /* 0x000fe200048070ff */
[----:B------:R4:W-:Y:S01]  /*1e8b0*/  @!P5 STG.E.U8 desc[UR48][R26.64+0xc9], R9 ;  /* 0x0000c9091a00d986 */ /* 0x0009e2000c101130 */
[----:B------:R-:W-:-:S03]  /*1e8c0*/  FMUL R2, R38, UR41 ;  /* 0x0000002926027c20 */ /* 0x000fc60008400000 */
[----:B------:R-:W3:Y:S01]  /*1e8d0*/  LDL.LU R38, [R1+0x318] ;  /* 0x0003180001267983 */ /* 0x000ee20000300800 */
[----:B------:R-:W-:Y:S01]  /*1e8e0*/  FMUL R0, R43, UR41 ;  /* 0x000000292b007c20 */ /* 0x000fe20008400000 */
[----:B0-----:R-:W-:-:S04]  /*1e8f0*/  F2FP.SATFINITE.E4M3.F32.PACK_AB_MERGE_C R7, RZ, R2, RZ ;  /* 0x00000002ff07723e */ /* 0x001fc800048070ff */
[----:B-1----:R-:W-:Y:S01]  /*1e900*/  F2FP.SATFINITE.E4M3.F32.PACK_AB_MERGE_C R3, RZ, R0, RZ ;  /* 0x00000000ff03723e */ /* 0x002fe200048070ff */
[----:B------:R0:W-:Y:S01]  /*1e910*/  @!P6 STG.E.U8 desc[UR48][R24.64+0xd0], R5 ;  /* 0x0000d0051800e986 */ /* 0x0001e2000c101130 */
[----:B--2---:R-:W-:-:S03]  /*1e920*/  FMUL R2, R37, UR41 ;  /* 0x0000002925027c20 */ /* 0x004fc60008400000 */
[----:B------:R-:W2:Y:S01]  /*1e930*/  LDL.LU R37, [R1+0x31c] ;  /* 0x00031c0001257983 */ /* 0x000ea20000300800 */
[----:B----4-:R-:W-:Y:S01]  /*1e940*/  FMUL R0, R36, UR41 ;  /* 0x0000002924007c20 */ /* 0x010fe20008400000 */
[----:B------:R-:W-:Y:S02]  /*1e950*/  F2FP.SATFINITE.E4M3.F32.PACK_AB_MERGE_C R9, RZ, R2, RZ ;  /* 0x00000002ff09723e */ /* 0x000fe400048070ff */
[----:B------:R-:W4:Y:S01]  /*1e960*/  LDL.LU R36, [R1+0x320] ;  /* 0x0003200001247983 */ /* 0x000f220000300800 */
[----:B---3--:R-:W-:Y:S01]  /*1e970*/  FMUL R2, R33, UR41 ;  /* 0x0000002921027c20 */ /* 0x008fe20008400000 */
[----:B0-----:R-:W-:Y:S02]  /*1e980*/  F2FP.SATFINITE.E4M3.F32.PACK_AB_MERGE_C R5, RZ, R0, RZ ;  /* 0x00000000ff05723e */ /* 0x001fe400048070ff */
[----:B------:R-:W3:Y:S01]  /*1e990*/  LDL.LU R33, [R1+0x324] ;  /* 0x0003240001217983 */ /* 0x000ee20000300800 */
[----:B------:R-:W-:-:S03]  /*1e9a0*/  FMUL R0, R32, UR41 ;  /* 0x0000002920007c20 */ /* 0x000fc60008400000 */
[----:B------:R-:W3:Y:S01]  /*1e9b0*/  LDL.LU R32, [R1+0x328] ;  /* 0x0003280001207983 */ /* 0x000ee20000300800 */
[C---:B------:R-:W-:Y:S02]  /*1e9c0*/  ISETP.LT.OR P5, PT, R34.reuse, 0xd2, !P3 ;  /* 0x000000d22200780c */ /* 0x040fe40005fa1670 */
[C---:B------:R-:W-:Y:S01]  /*1e9d0*/  ISETP.LT.OR P6, PT, R34.reuse, 0xd1, !P2 ;  /* 0x000000d12200780c */ /* 0x040fe200057c1670 */
[----:B------:R-:W3:Y:S10]  /*1e9e0*/  LDL.LU R43, [R1+0x32c] ;  /* 0x00032c00012b7983 */ /* 0x000ef40000300800 */
[----:B------:R0:W-:Y:S01]  /*1e9f0*/  @!P5 STG.E.U8 desc[UR48][R24.64+0xd1], R7 ;  /* 0x0000d1071800d986 */ /* 0x0001e2000c101130 */
[----:B------:R-:W-:-:S03]  /*1ea00*/  ISETP.LT.OR P5, PT, R34, 0xd2, !P2 ;  /* 0x000000d22200780c */ /* 0x000fc600057a1670 */
[----:B------:R1:W-:Y:S01]  /*1ea10*/  @!P6 STG.E.U8 desc[UR48][R26.64+0xd0], R3 ;  /* 0x0000d0031a00e986 */ /* 0x0003e2000c101130 */
[C---:B------:R-:W-:Y:S02]  /*1ea20*/  ISETP.LT.OR P6, PT, R34.reuse, 0xd9, !P3 ;  /* 0x000000d92200780c */ /* 0x040fe40005fc1670 */
[----:B------:R-:W-:Y:S01]  /*1ea30*/  F2FP.SATFINITE.E4M3.F32.PACK_AB_MERGE_C R11, RZ, R0, RZ ;  /* 0x00000000ff0b723e */ /* 0x000fe200048070ff */
[----:B------:R-:W-:Y:S01]  /*1ea40*/  FMUL R0, R41, UR41 ;  /* 0x0000002929007c20 */ /* 0x000fe20008400000 */
[----:B------:R-:W-:Y:S01]  /*1ea50*/  ISETP.LT.OR P3, PT, R34, 0xda, !P3 ;  /* 0x000000da2200780c */ /* 0x000fe20005f61670 */
[----:B------:R-:W3:Y:S01]  /*1ea60*/  LDL.LU R41, [R1+0x330] ;  /* 0x0003300001297983 */ /* 0x000ee20000300800 */
[----:B0-----:R-:W-:Y:S01]  /*1ea70*/  F2FP.SATFINITE.E4M3.F32.PACK_AB_MERGE_C R7, RZ, R2, RZ ;  /* 0x00000002ff07723e */ /* 0x001fe200048070ff */
[----:B------:R-:W-:Y:S02]  /*1ea80*/  FMUL R2, R40, UR41 ;  /* 0x0000002928027c20 */ /* 0x000fe40008400000 */
[----:B------:R-:W-:Y:S01]  /*1ea90*/  @!P5 STG.E.U8 desc[UR48][R26.64+0xd1], R9 ;  /* 0x0000d1091a00d986 */ /* 0x000fe2000c101130 */
[----:B------:R-:W-:-:S02]  /*1eaa0*/  ISETP.LT.OR P5, PT, R34, 0xd9, !P2 ;  /* 0x000000d92200780c */ /* 0x000fc400057a1670 */
[----:B------:R-:W-:Y:S01]  /*1eab0*/  ISETP.LT.OR P2, PT, R34, 0xda, !P2 ;  /* 0x000000da2200780c */ /* 0x000fe20005741670 */
[----:B------:R-:W3:Y:S04]  /*1eac0*/  LDL.LU R40, [R1+0x334] ;  /* 0x0003340001287983 */ /* 0x000ee80000300800 */
[----:B------:R0:W-:Y:S01]  /*1ead0*/  @!P6 STG.E.U8 desc[UR48][R24.64+0xd8], R5 ;  /* 0x0000d8051800e986 */ /* 0x0001e2000c101130 */
[----:B-1----:R-:W-:-:S03]  /*1eae0*/  FMUL R3, R39, UR41 ;  /* 0x0000002927037c20 */ /* 0x002fc60008400000 */
[----:B------:R-:W3:Y:S04]  /*1eaf0*/  LDL.LU R39, [R1+0x338] ;  /* 0x0003380001277983 */ /* 0x000ee80000300800 */
[----:B------:R1:W-:Y:S01]  /*1eb00*/  @!P3 STG.E.U8 desc[UR48][R24.64+0xd9], R7 ;  /* 0x0000d9071800b986 */ /* 0x0003e2000c101130 */
[----:B0-----:R-:W-:Y:S02]  /*1eb10*/  F2FP.SATFINITE.E4M3.F32.PACK_AB_MERGE_C R5, RZ, R0, RZ ;  /* 0x00000000ff05723e */ /* 0x001fe400048070ff */
[----:B------:R-:W-:-:S03]  /*1eb20*/  F2FP.SATFINITE.E4M3.F32.PACK_AB_MERGE_C R9, RZ, R3, RZ ;  /* 0x00000003ff09723e */ /* 0x000fc600048070ff */
[----:B------:R0:W-:Y:S01]  /*1eb30*/  @!P2 STG.E.U8 desc[UR48][R26.64+0xd9], R5 ;  /* 0x0000d9051a00a986 */ /* 0x0001e2000c101130 */
[----:B-1----:R-:W-:Y:S01]  /*1eb40*/  F2FP.SATFINITE.E4M3.F32.PACK_AB_MERGE_C R7, RZ, R2, RZ ;  /* 0x00000002ff07723e */ /* 0x002fe200048070ff */
[----:B------:R-:W-:Y:S02]  /*1eb50*/  FMUL R4, R38, UR41 ;  /* 0x0000002926047c20 */ /* 0x000fe40008400000 */
[----:B------:R-:W3:Y:S01]  /*1eb60*/  LDL.LU R38, [R1+0x33c] ;  /* 0x00033c0001267983 */ /* 0x000ee20000300800 */
[----:B--2---:R-:W-:-:S03]  /*1eb70*/  FMUL R0, R37, UR41 ;  /* 0x0000002925007c20 */ /* 0x004fc60008400000 */
[----:B------:R-:W2:Y:S01]  /*1eb80*/  LDL.LU R37, [R1+0x340] ;  /* 0x0003400001257983 */ /* 0x000ea20000300800 */
[----:B----4-:R-:W-:Y:S01]  /*1eb90*/  FMUL R2, R36, UR41 ;  /* 0x0000002924027c20 */ /* 0x010fe20008400000 */
[----:B0-----:R-:W-:Y:S02]  /*1eba0*/  F2FP.SATFINITE.E4M3.F32.PACK_AB_MERGE_C R5, RZ, R0, RZ ;  /* 0x00000000ff05723e */ /* 0x001fe400048070ff */
[----:B------:R-:W4:Y:S01]  /*1ebb0*/  LDL.LU R36, [R1+0x344] ;  /* 0x0003440001247983 */ /* 0x000f220000300800 */
[----:B---3--:R-:W-:-:S03]  /*1ebc0*/  FMUL R3, R33, UR41 ;  /* 0x0000002921037c20 */ /* 0x008fc60008400000 */
[----:B------:R-:W3:Y:S01]  /*1ebd0*/  LDL.LU R33, [R1+0x348] ;  /* 0x0003480001217983 */ /* 0x000ee20000300800 */
[----:B------:R-:W-:-:S03]  /*1ebe0*/  FMUL R0, R32, UR41 ;  /* 0x0000002920007c20 */ /* 0x000fc60008400000 */
[----:B------:R-:W3:Y:S01]  /*1ebf0*/  LDL.LU R32, [R1+0x34c] ;  /* 0x00034c0001207983 */ /* 0x000ee20000300800 */
[C---:B------:R-:W-:Y:S02]  /*1ec00*/  ISETP.LT.OR P6, PT, R34.reuse, 0xc1, !P1 ;  /* 0x000000c12200780c */ /* 0x040fe40004fc1670 */
[C---:B------:R-:W-:Y:S01]  /*1ec10*/  ISETP.LT.OR P3, PT, R34.reuse, 0xc2, !P1 ;  /* 0x000000c22200780c */ /* 0x040fe20004f61670 */
[----:B------:R-:W-:Y:S01]  /*1ec20*/  @!P5 STG.E.U8 desc[UR48][R26.64+0xd8], R11 ;  /* 0x0000d80b1a00d986 */ /* 0x000fe2000c101130 */
[C---:B------:R-:W-:Y:S02]  /*1ec30*/  ISETP.LT.OR P5, PT, R34.reuse, 0xc1, !P0 ;  /* 0x000000c12200780c */ /* 0x040fe400047a1670 */
[----:B------:R-:W-:-:S07]  /*1ec40*/  ISETP.LT.OR P2, PT, R34, 0xca, !P1 ;  /* 0x000000ca2200780c */ /* 0x000fce0004f41670 */
[----:B------:R0:W-:Y:S01]  /*1ec50*/  @!P6 STG.E.U8 desc[UR48][R30.64+0xc0], R7 ;  /* 0x0000c0071e00e986 */ /* 0x0001e2000c101130 */
[----:B------:R-:W-:-:S03]  /*1ec60*/  ISETP.LT.OR P6, PT, R34, 0xc2, !P0 ;  /* 0x000000c22200780c */ /* 0x000fc600047c1670 */
[----:B------:R1:W-:Y:S01]  /*1ec70*/  @!P3 STG.E.U8 desc[UR48][R30.64+0xc1], R9 ;  /* 0x0000c1091e00b986 */ /* 0x0003e2000c101130 */
[C---:B------:R-:W-:Y:S02]  /*1ec80*/  ISETP.LT.OR P3, PT, R34.reuse, 0xc9, !P1 ;  /* 0x000000c92200780c */ /* 0x040fe40004f61670 */
[----:B------:R-:W-:Y:S02]  /*1ec90*/  F2FP.SATFINITE.E4M3.F32.PACK_AB_MERGE_C R13, RZ, R4, RZ ;  /* 0x00000004ff0d723e */ /* 0x000fe400048070ff */
[----:B0-----:R-:W-:Y:S02]  /*1eca0*/  F2FP.SATFINITE.E4M3.F32.PACK_AB_MERGE_C R7, RZ, R2, RZ ;  /* 0x00000002ff07723e */ /* 0x001fe400048070ff */
[----:B-1----:R-:W-:Y:S01]  /*1ecb0*/  F2FP.SATFINITE.E4M3.F32.PACK_AB_MERGE_C R9, RZ, R3, RZ ;  /* 0x00000003ff09723e */ /* 0x002fe200048070ff */
[----:B------:R-:W-:Y:S01]  /*1ecc0*/  @!P5 STG.E.U8 desc[UR48][R28.64+0xc0], R13 ;  /* 0x0000c00d1c00d986 */ /* 0x000fe2000c101130 */
[----:B------:R-:W-:-:S03]  /*1ecd0*/  ISETP.LT.OR P5, PT, R34, 0xc9, !P0 ;  /* 0x000000c92200780c */ /* 0x000fc600047a1670 */
[----:B------:R0:W-:Y:S01]  /*1ece0*/  @!P6 STG.E.U8 desc[UR48][R28.64+0xc1], R5 ;  /* 0x0000c1051c00e986 */ /* 0x0001e2000c101130 */
[----:B------:R-:W-:-:S03]  /*1ecf0*/  ISETP.LT.OR P6, PT, R34, 0xca, !P0 ;  /* 0x000000ca2200780c */ /* 0x000fc600047c1670 */
[----:B------:R1:W-:Y:S01]  /*1ed00*/  @!P2 STG.E.U8 desc[UR48][R30.64+0xc9], R9 ;  /* 0x0000c9091e00a986 */ /* 0x0003e2000c101130 */
[C---:B------:R-:W-:Y:S01]  /*1ed10*/  ISETP.LT.OR P2, PT, R34.reuse, 0xd2, !P1 ;  /* 0x000000d22200780c */ /* 0x040fe20004f41670 */
[----:B------:R-:W-:Y:S02]  /*1ed20*/  FMUL R2, R43, UR41 ;  /* 0x000000292b027c20 */ /* 0x000fe40008400000 */
[----:B------:R1:W-:Y:S01]  /*1ed30*/  @!P3 STG.E.U8 desc[UR48][R30.64+0xc8], R7 ;  /* 0x0000c8071e00b986 */ /* 0x0003e2000c101130 */
[----:B------:R-:W-:Y:S01]  /*1ed40*/  ISETP.LT.OR P3, PT, R34, 0xd1, !P1 ;  /* 0x000000d12200780c */ /* 0x000fe20004f61670 */
[----:B------:R-:W-:Y:S01]  /*1ed50*/  FMUL R3, R40, UR41 ;  /* 0x0000002928037c20 */ /* 0x000fe20008400000 */
[----:B------:R-:W-:Y:S01]  /*1ed60*/  F2FP.SATFINITE.E4M3.F32.PACK_AB_MERGE_C R11, RZ, R0, RZ ;  /* 0x00000000ff0b723e */ /* 0x000fe200048070ff */
[----:B------:R-:W-:Y:S01]  /*1ed70*/  FMUL R0, R41, UR41 ;  /* 0x0000002929007c20 */ /* 0x000fe20008400000 */
[----:B0-----:R-:W-:Y:S02]  /*1ed80*/  F2FP.SATFINITE.E4M3.F32.PACK_AB_MERGE_C R5, RZ, R2, RZ ;  /* 0x00000002ff05723e */ /* 0x001fe400048070ff */
[----:B-1----:R-:W-:Y:S01]  /*1ed90*/  F2FP.SATFINITE.E4M3.F32.PACK_AB_MERGE_C R9, RZ, R3, RZ ;  /* 0x00000003ff09723e */ /* 0x002fe200048070ff */
[----:B------:R-:W-:Y:S01]  /*1eda0*/  @!P5 STG.E.U8 desc[UR48][R28.64+0xc8], R11 ;  /* 0x0000c80b1c00d986 */ /* 0x000fe2000c101130 */
[----:B------:R-:W-:Y:S01]  /*1edb0*/  F2FP.SATFINITE.E4M3.F32.PACK_AB_MERGE_C R7, RZ, R0, RZ ;  /* 0x00000000ff07723e */ /* 0x000fe200048070ff */
[----:B------:R-:W-:-:S02]  /*1edc0*/  FMUL R0, R39, UR41 ;  /* 0x0000002927007c20 */ /* 0x000fc40008400000 */
[----:B------:R-:W-:Y:S01]  /*1edd0*/  @!P6 STG.E.U8 desc[UR48][R28.64+0xc9], R5 ;  /* 0x0000c9051c00e986 */ /* 0x000fe2000c101130 */
[C---:B------:R-:W-:Y:S02]  /*1ede0*/  ISETP.LT.OR P5, PT, R34.reuse, 0xd1, !P0 ;  /* 0x000000d12200780c */ /* 0x040fe400047a1670 */
[C---:B------:R-:W-:Y:S01]  /*1edf0*/  ISETP.LT.OR P6, PT, R34.reuse, 0xd2, !P0 ;  /* 0x000000d22200780c */ /* 0x040fe200047c1670 */
[----:B------:R-:W-:Y:S01]  /*1ee00*/  @!P2 STG.E.U8 desc[UR48][R30.64+0xd1], R9 ;  /* 0x0000d1091e00a986 */ /* 0x000fe2000c101130 */
[C---:B------:R-:W-:Y:S02]  /*1ee10*/  ISETP.LT.OR P2, PT, R34.reuse, 0xd9, !P1 ;  /* 0x000000d92200780c */ /* 0x040fe40004f41670 */
[C---:B------:R-:W-:Y:S01]  /*1ee20*/  ISETP.LT.OR P1, PT, R34.reuse, 0xda, !P1 ;  /* 0x000000da2200780c */ /* 0x040fe20004f21670 */
[----:B------:R0:W-:Y:S01]  /*1ee30*/  @!P3 STG.E.U8 desc[UR48][R30.64+0xd0], R7 ;  /* 0x0000d0071e00b986 */ /* 0x0001e2000c101130 */
[----:B------:R-:W-:Y:S02]  /*1ee40*/  ISETP.LT.OR P3, PT, R34, 0xd9, !P0 ;  /* 0x000000d92200780c */ /* 0x000fe40004761670 */
[----:B------:R-:W-:Y:S01]  /*1ee50*/  F2FP.SATFINITE.E4M3.F32.PACK_AB_MERGE_C R13, RZ, R0, RZ ;  /* 0x00000000ff0d723e */ /* 0x000fe200048070ff */
[----:B------:R-:W-:Y:S01]  /*1ee60*/  FMUL R0, R38, UR41 ;  /* 0x0000002926007c20 */ /* 0x000fe20008400000 */
[----:B------:R-:W-:-:S04]  /*1ee70*/  ISETP.LT.OR P0, PT, R34, 0xda, !P0 ;  /* 0x000000da2200780c */ /* 0x000fc80004701670 */
[----:B0-----:R-:W-:Y:S01]  /*1ee80*/  F2FP.SATFINITE.E4M3.F32.PACK_AB_MERGE_C R7, RZ, R0, RZ ;  /* 0x00000000ff07723e */ /* 0x001fe200048070ff */
[----:B------:R0:W-:Y:S04]  /*1ee90*/  @!P5 STG.E.U8 desc[UR48][R28.64+0xd0], R13 ;  /* 0x0000d00d1c00d986 */ /* 0x0001e8000c101130 */
[----:B------:R0:W-:Y:S01]  /*1eea0*/  @!P6 STG.E.U8 desc[UR48][R28.64+0xd1], R7 ;  /* 0x0000d1071c00e986 */ /* 0x0001e2000c101130 */
[----:B--2---:R-:W-:Y:S01]  /*1eeb0*/  FMUL R2, R37, UR41 ;  /* 0x0000002925027c20 */ /* 0x004fe20008400000 */
[----:B----4-:R-:W-:Y:S01]  /*1eec0*/  FMUL R3, R36, UR41 ;  /* 0x0000002924037c20 */ /* 0x010fe20008400000 */
[----:B---3--:R-:W-:Y:S01]  /*1eed0*/  FMUL R4, R33, UR41 ;  /* 0x0000002921047c20 */ /* 0x008fe20008400000 */
[----:B------:R-:W-:Y:S02]  /*1eee0*/  FMUL R5, R32, UR41 ;  /* 0x0000002920057c20 */ /* 0x000fe40008400000 */
[----:B------:R-:W-:-:S02]  /*1eef0*/  F2FP.SATFINITE.E4M3.F32.PACK_AB_MERGE_C R9, RZ, R2, RZ ;  /* 0x00000002ff09723e */ /* 0x000fc400048070ff */
[----:B------:R-:W-:Y:S02]  /*1ef00*/  F2FP.SATFINITE.E4M3.F32.PACK_AB_MERGE_C R3, RZ, R3, RZ ;  /* 0x00000003ff03723e */ /* 0x000fe400048070ff */
[----:B------:R-:W-:Y:S02]  /*1ef10*/  F2FP.SATFINITE.E4M3.F32.PACK_AB_MERGE_C R11, RZ, R4, RZ ;  /* 0x00000004ff0b723e */ /* 0x000fe400048070ff */
[----:B------:R-:W-:Y:S01]  /*1ef20*/  F2FP.SATFINITE.E4M3.F32.PACK_AB_MERGE_C R5, RZ, R5, RZ ;  /* 0x00000005ff05723e */ /* 0x000fe200048070ff */
[----:B------:R0:W-:Y:S04]  /*1ef30*/  @!P2 STG.E.U8 desc[UR48][R30.64+0xd8], R9 ;  /* 0x0000d8091e00a986 */ /* 0x0001e8000c101130 */
[----:B------:R0:W-:Y:S04]  /*1ef40*/  @!P1 STG.E.U8 desc[UR48][R30.64+0xd9], R3 ;  /* 0x0000d9031e009986 */ /* 0x0001e8000c101130 */
[----:B------:R0:W-:Y:S04]  /*1ef50*/  @!P3 STG.E.U8 desc[UR48][R28.64+0xd8], R11 ;  /* 0x0000d80b1c00b986 */ /* 0x0001e8000c101130 */
[----:B------:R0:W-:Y:S02]  /*1ef60*/  @!P0 STG.E.U8 desc[UR48][R28.64+0xd9], R5 ;  /* 0x0000d9051c008986 */ /* 0x0001e4000c101130 */
.L_x_481:
[----:B------:R-:W-:Y:S05]  /*1ef70*/  BSYNC B0 ;  /* 0x0000000000007941 */ /* 0x000fea0003800000 */
.L_x_31:
[----:B0-2--5:R-:W2:Y:S04]  /*1ef80*/  LDL.LU R3, [R1+0x350] ;  /* 0x0003500001037983 */ /* 0x025ea80000300800 */
[----:B------:R-:W2:Y:S01]  /*1ef90*/  LDL.LU R2, [R1+0x354] ;  /* 0x0003540001027983 */ /* 0x000ea20000300800 */
[----:B------:R-:W-:Y:S01]  /*1efa0*/  ULDC UR12, c[0x0][0xc] ;  /* 0x00000300000c7ab9 */ /* 0x000fe20000000800 */
[----:B------:R-:W-:Y:S01]  /*1efb0*/  ULDC UR13, c[0x0][0x10] ;  /* 0x00000400000d7ab9 */ /* 0x000fe20000000800 */
[----:B---34-:R-:W2:Y:S01]  /*1efc0*/  LDC R5, c[0x0][0x14] ;  /* 0x00000500ff057b82 */ /* 0x018ea20000000800 */
[----:B------:R-:W-:Y:S01]  /*1efd0*/  UIMAD.WIDE.U32 UR12, UR12, UR13, URZ ;  /* 0x0000000d0c0c72a5 */ /* 0x000fe2000f8e003f */
[----:B------:R-:W-:Y:S01]  /*1efe0*/  PRMT R0, RZ, 0x7610, R0 ;  /* 0x00007610ff007816 */ /* 0x000fe20000000000 */
[----:B------:R-:W-:-:S04]  /*1eff0*/  UMOV UR42, 0xffffffff ;  /* 0xffffffff002a7882 */ /* 0x000fc80000000000 */
[----:B--2---:R-:W-:-:S04]  /*1f000*/  IMAD.WIDE.U32 R2, R5, UR12, R2 ;  /* 0x0000000c05027c25 */ /* 0x004fc8000f8e0002 */
[----:B------:R-:W-:Y:S01]  /*1f010*/  IMAD R5, R5, UR13, RZ ;  /* 0x0000000d05057c24 */ /* 0x000fe2000f8e02ff */
[----:B------:R-:W-:Y:S01]  /*1f020*/  ULDC.64 UR12, c[0x0][0x650] ;  /* 0x00019400000c7ab9 */ /* 0x000fe20000000a00 */
[----:B------:R-:W-:Y:S01]  /*1f030*/  IMAD.MOV.U32 R11, RZ, RZ, R2 ;  /* 0x000000ffff0b7224 */ /* 0x000fe200078e0002 */
[----:B------:R-:W-:Y:S01]  /*1f040*/  ISETP.GE.U32.AND P0, PT, R2, UR12, PT ;  /* 0x0000000c02007c0c */ /* 0x000fe2000bf06070 */
[----:B------:R-:W-:Y:S02]  /*1f050*/  IMAD.IADD R13, R3, 0x1, R5 ;  /* 0x00000001030d7824 */ /* 0x000fe400078e0205 */
[----:B------:R-:W-:-:S03]  /*1f060*/  IMAD.MOV.U32 R2, RZ, RZ, -0x1 ;  /* 0xffffffffff027424 */ /* 0x000fc600078e00ff */
[----:B------:R0:W-:Y:S01]  /*1f070*/  STL [R1+0x350], R13 ;  /* 0x0003500d01007387 */ /* 0x0001e20000100800 */
[----:B------:R-:W-:-:S03]  /*1f080*/  ISETP.GE.U32.AND.EX P0, PT, R13, UR13, PT, P0 ;  /* 0x0000000d0d007c0c */ /* 0x000fc6000bf06100 */
[----:B------:R0:W-:Y:S04]  /*1f090*/  STL [R1+0x354], R11 ;  /* 0x0003540b01007387 */ /* 0x0001e80000100800 */
[----:B------:R0:W-:Y:S06]  /*1f0a0*/  STL [R1+0x358], R2 ;  /* 0x0003580201007387 */ /* 0x0001ec0000100800 */
[----:B------:R-:W-:Y:S05]  /*1f0b0*/  @P0 BRA `(.L_x_482) ;  /* 0x0000000400740947 */ /* 0x000fea0003800000 */
[----:B------:R-:W2:Y:S01]  /*1f0c0*/  S2R R8, SR_CTAID.X ;  /* 0x0000000000087919 */ /* 0x000ea20000002500 */
[----:B------:R-:W-:Y:S01]  /*1f0d0*/  ULDC.64 UR18, c[0x0][0x628] ;  /* 0x00018a0000127ab9 */ /* 0x000fe20000000a00 */
[----:B------:R-:W3:Y:S01]  /*1f0e0*/  LDC R9, c[0x0][0x144] ;  /* 0x00005100ff097b82 */ /* 0x000ee20000000800 */
[----:B------:R-:W-:Y:S01]  /*1f0f0*/  ULDC UR6, c[0x0][0x150] ;  /* 0x0000540000067ab9 */ /* 0x000fe20000000800 */
[----:B------:R-:W4:Y:S01]  /*1f100*/  S2R R12, SR_CTAID.Y ;  /* 0x00000000000c7919 */ /* 0x000f220000002600 */
[----:B------:R-:W-:Y:S01]  /*1f110*/  ISETP.NE.U32.AND P0, PT, RZ, UR18, PT ;  /* 0x00000012ff007c0c */ /* 0x000fe2000bf05070 */
[----:B------:R-:W-:Y:S01]  /*1f120*/  ULDC UR10, c[0x0][0x630] ;  /* 0x00018c00000a7ab9 */ /* 0x000fe20000000800 */
[----:B------:R-:W-:Y:S02]  /*1f130*/  R2UR UR16, R11 ;  /* 0x000000000b1072ca */ /* 0x000fe400000e0000 */
[----:B------:R-:W-:Y:S01]  /*1f140*/  ISETP.NE.AND.EX P0, PT, RZ, UR19, PT, P0 ;  /* 0x00000013ff007c0c */ /* 0x000fe2000bf05300 */
[----:B------:R-:W0:Y:S01]  /*1f150*/  LDC.64 R6, c[0x0][0x620] ;  /* 0x00018800ff067b82 */ /* 0x000e220000000a00 */
[----:B------:R-:W-:-:S02]  /*1f160*/  R2UR UR17, R13 ;  /* 0x000000000d1172ca */ /* 0x000fc400000e0000 */
[----:B--2---:R-:W-:-:S05]  /*1f170*/  I2FP.F32.U32 R0, R8 ;  /* 0x0000000800007245 */ /* 0x004fca0000201000 */
[----:B------:R-:W-:-:S06]  /*1f180*/  FMUL R0, R0, UR6 ;  /* 0x0000000600007c20 */ /* 0x000fcc0008400000 */
[----:B------:R-:W2:Y:S01]  /*1f190*/  F2I.U32.TRUNC.NTZ R0, R0 ;  /* 0x0000000000007305 */ /* 0x000ea2000020f000 */
[----:B----4-:R-:W-:Y:S05]  /*1f1a0*/  @!P0 BRA `(.L_x_483) ;  /* 0x0000000000308947 */ /* 0x010fea0003800000 */
        /* <DEDUP_REMOVED lines=12> */
.L_x_483:
[----:B------:R-:W-:Y:S01]  /*1f270*/  USHF.R.U64 UR42, UR16, UR10, UR17 ;  /* 0x0000000a102a7299 */ /* 0x000fe20008001211 */
[----:B------:R-:W4:Y:S01]  /*1f280*/  LDC.64 R20, c[0x0][0x640] ;  /* 0x00019000ff147b82 */ /* 0x000f220000000a00 */
[----:B------:R-:W-:Y:S01]  /*1f290*/  USHF.R.U32.HI UR6, URZ, UR10, UR17 ;  /* 0x0000000a3f067299 */ /* 0x000fe20008011611 */
[----:B--2---:R-:W-:Y:S02]  /*1f2a0*/  IMAD.MOV R10, RZ, RZ, -R0 ;  /* 0x000000ffff0a7224 */ /* 0x004fe400078e0a00 */
[----:B0-----:R-:W-:Y:S01]  /*1f2b0*/  IMAD.MOV.U32 R2, RZ, RZ, R11 ;  /* 0x000000ffff027224 */ /* 0x001fe200078e000b */
[----:B------:R-:W-:Y:S01]  /*1f2c0*/  IADD3 R5, P0, RZ, -UR42, RZ ;  /* 0x8000002aff057c10 */ /* 0x000fe2000ff1e0ff */
[----:B---3--:R-:W-:Y:S02]  /*1f2d0*/  IMAD R17, R9, R10, R8 ;  /* 0x0000000a09117224 */ /* 0x008fe400078e0208 */
[----:B------:R-:W0:Y:S02]  /*1f2e0*/  LDC R4, c[0x0][0x618] ;  /* 0x00018600ff047b82 */ /* 0x000e240000000800 */
[----:B------:R-:W-:Y:S01]  /*1f2f0*/  IMAD.X R3, RZ, RZ, ~UR6, P0 ;  /* 0x80000006ff037e24 */ /* 0x000fe200080e06ff */
[----:B------:R-:W-:-:S03]  /*1f300*/  ULDC UR6, c[0x0][0x154] ;  /* 0x0000550000067ab9 */ /* 0x000fc60000000800 */
[-C--:B------:R-:W-:Y:S02]  /*1f310*/  IMAD R0, R3, R6.reuse, RZ ;  /* 0x0000000603007224 */ /* 0x080fe400078e02ff */
[----:B------:R-:W2:Y:S01]  /*1f320*/  LDC R14, c[0x0][0x608] ;  /* 0x00018200ff0e7b82 */ /* 0x000ea20000000800 */
[----:B------:R-:W-:Y:S02]  /*1f330*/  IMAD.MOV.U32 R3, RZ, RZ, R13 ;  /* 0x000000ffff037224 */ /* 0x000fe400078e000d */
[----:B------:R-:W-:-:S05]  /*1f340*/  IMAD.WIDE.U32 R2, R5, R6, R2 ;  /* 0x0000000605027225 */ /* 0x000fca00078e0002 */
[----:B------:R-:W3:Y:S01]  /*1f350*/  LDC R18, c[0x0][0x658] ;  /* 0x00019600ff127b82 */ /* 0x000ee20000000800 */
[----:B------:R-:W-:Y:S01]  /*1f360*/  IMAD R5, R5, R7, R0 ;  /* 0x0000000705057224 */ /* 0x000fe200078e0200 */
[----:B------:R-:W-:Y:S01]  /*1f370*/  I2FP.F32.U32 R0, R12 ;  /* 0x0000000c00007245 */ /* 0x000fe20000201000 */
[----:B------:R-:W-:Y:S01]  /*1f380*/  IMAD.MOV.U32 R7, RZ, RZ, 0x1 ;  /* 0x00000001ff077424 */ /* 0x000fe200078e00ff */
[----:B----4-:R-:W-:Y:S01]  /*1f390*/  ISETP.NE.U32.AND P0, PT, R20, RZ, PT ;  /* 0x000000ff1400720c */ /* 0x010fe20003f05070 */
[----:B------:R-:W-:Y:S02]  /*1f3a0*/  IMAD.IADD R3, R3, 0x1, R5 ;  /* 0x0000000103037824 */ /* 0x000fe400078e0205 */
[----:B------:R-:W-:Y:S01]  /*1f3b0*/  FMUL R0, R0, UR6 ;  /* 0x0000000600007c20 */ /* 0x000fe20008400000 */
[----:B------:R-:W4:Y:S01]  /*1f3c0*/  LDC R15, c[0x0][0x148] ;  /* 0x00005200ff0f7b82 */ /* 0x000f220000000800 */
[----:B------:R-:W-:Y:S01]  /*1f3d0*/  ISETP.NE.AND.EX P0, PT, R21, RZ, PT, P0 ;  /* 0x000000ff1500720c */ /* 0x000fe20003f05300 */
[----:B------:R-:W-:Y:S01]  /*1f3e0*/  IMAD.MOV.U32 R5, RZ, RZ, -0x1 ;  /* 0xffffffffff057424 */ /* 0x000fe200078e00ff */
[-CC-:B0-----:R-:W-:Y:S01]  /*1f3f0*/  SHF.R.U64 R10, R2, R4.reuse, R3.reuse ;  /* 0x00000004020a7219 */ /* 0x181fe20000001203 */
[----:B------:R0:W0:Y:S01]  /*1f400*/  F2I.U32.TRUNC.NTZ R13, R0 ;  /* 0x00000000000d7305 */ /* 0x000022000020f000 */
[----:B------:R-:W-:-:S03]  /*1f410*/  SHF.R.U32.HI R3, RZ, R4, R3 ;  /* 0x00000004ff037219 */ /* 0x000fc60000011603 */
[----:B------:R-:W0:Y:S01]  /*1f420*/  LDC R16, c[0x0][0x600] ;  /* 0x00018000ff107b82 */ /* 0x000e220000000800 */
[-CC-:B--2---:R-:W-:Y:S02]  /*1f430*/  SHF.R.U64 R8, R10, R14.reuse, R3.reuse ;  /* 0x0000000e0a087219 */ /* 0x184fe40000001203 */
[----:B------:R-:W-:-:S05]  /*1f440*/  SHF.R.U32.HI R3, RZ, R14, R3 ;  /* 0x0000000eff037219 */ /* 0x000fca0000011603 */
[----:B------:R-:W2:Y:S01]  /*1f450*/  LDC R22, c[0x0][0x648] ;  /* 0x00019200ff167b82 */ /* 0x000ea20000000800 */
[-CC-:B---3--:R-:W-:Y:S02]  /*1f460*/  SHF.R.U64 R11, R8, R18.reuse, R3.reuse ;  /* 0x00000012080b7219 */ /* 0x188fe40000001203 */
[-C--:B------:R-:W-:Y:S02]  /*1f470*/  SHF.L.U32 R5, R5, R18.reuse, RZ ;  /* 0x0000001205057219 */ /* 0x080fe400000006ff */
[-C--:B------:R-:W-:Y:S01]  /*1f480*/  SHF.R.U32.HI R3, RZ, R18.reuse, R3 ;  /* 0x00000012ff037219 */ /* 0x080fe20000011603 */
[----:B------:R-:W-:Y:S01]  /*1f490*/  IMAD.MOV.U32 R2, RZ, RZ, R11 ;  /* 0x000000ffff027224 */ /* 0x000fe200078e000b */
[----:B------:R-:W-:Y:S01]  /*1f4a0*/  SHF.L.U32 R42, R7, R18, RZ ;  /* 0x00000012072a7219 */ /* 0x000fe200000006ff */
[----:B------:R-:W3:Y:S01]  /*1f4b0*/  LDC R23, c[0x0][0x638] ;  /* 0x00018e00ff177b82 */ /* 0x000ee20000000800 */
[----:B------:R-:W-:-:S07]  /*1f4c0*/  LOP3.LUT R19, RZ, R5, RZ, 0x33, !PT ;  /* 0x00000005ff137212 */ /* 0x000fce00078e33ff */
[----:B------:R-:W0:Y:S01]  /*1f4d0*/  LDC R24, c[0x0][0x610] ;  /* 0x00018400ff187b82 */ /* 0x000e220000000800 */
[----:B------:R-:W-:Y:S05]  /*1f4e0*/  @!P0 BRA `(.L_x_484) ;  /* 0x0000000000288947 */ /* 0x000fea0003800000 */
[----:B0-----:R-:W0:Y:S02]  /*1f4f0*/  LDC R0, c[0x0][0x64c] ;  /* 0x00019300ff007b82 */ /* 0x001e240000000800 */
[----:B0-----:R-:W-:-:S05]  /*1f500*/  IADD3 R7, P0, R11, R0, RZ ;  /* 0x000000000b077210 */ /* 0x001fca0007f1e0ff */
        /* <DEDUP_REMOVED lines=8> */
.L_x_484:
[----:B0-2---:R-:W-:Y:S01]  /*1f590*/  SHF.R.U64 R0, R2, R22, R3 ;  /* 0x0000001602007219 */ /* 0x005fe20000001203 */
[----:B------:R-:W-:Y:S01]  /*1f5a0*/  VIADD R5, R16, 0xffffffff ;  /* 0xffffffff10057836 */ /* 0x000fe20000000000 */
[----:B------:R-:W-:Y:S01]  /*1f5b0*/  LOP3.LUT R3, R8, R19, RZ, 0xc0, !PT ;  /* 0x0000001308037212 */ /* 0x000fe200078ec0ff */
[----:B------:R-:W-:Y:S02]  /*1f5c0*/  IMAD.MOV R13, RZ, RZ, -R13 ;  /* 0x000000ffff0d7224 */ /* 0x000fe400078e0a0d */
[----:B------:R-:W-:Y:S02]  /*1f5d0*/  IMAD.MOV R2, RZ, RZ, -R0 ;  /* 0x000000ffff027224 */ /* 0x000fe400078e0a00 */
[----:B------:R-:W-:Y:S01]  /*1f5e0*/  IMAD R42, R42, R0, R3 ;  /* 0x000000002a2a7224 */ /* 0x000fe200078e0203 */
[----:B------:R-:W-:Y:S01]  /*1f5f0*/  LOP3.LUT R3, R10, R5, RZ, 0xc0, !PT ;  /* 0x000000050a037212 */ /* 0x000fe200078ec0ff */
[----:B----4-:R-:W-:Y:S02]  /*1f600*/  @P4 IMAD R17, R15, R13, R12 ;  /* 0x0000000d0f114224 */ /* 0x010fe400078e020c */
[----:B---3--:R-:W-:-:S02]  /*1f610*/  IMAD R0, R2, R23, R11 ;  /* 0x0000001702007224 */ /* 0x008fc400078e020b */
[----:B------:R-:W-:Y:S02]  /*1f620*/  IMAD.MOV.U32 R2, RZ, RZ, 0x1 ;  /* 0x00000001ff027424 */ /* 0x000fe400078e00ff */
[----:B------:R-:W-:Y:S02]  /*1f630*/  IMAD R42, R42, R24, R17 ;  /* 0x000000182a2a7224 */ /* 0x000fe400078e0211 */
[----:B------:R-:W-:Y:S01]  /*1f640*/  IMAD R3, R0, R16, R3 ;  /* 0x0000001000037224 */ /* 0x000fe200078e0203 */
[----:B------:R-:W-:-:S04]  /*1f650*/  PRMT R0, R2, 0x7610, R0 ;  /* 0x0000761002007816 */ /* 0x000fc80000000000 */
[----:B------:R-:W-:Y:S02]  /*1f660*/  SEL R2, R3, R42, !P4 ;  /* 0x0000002a03027207 */ /* 0x000fe40006000000 */
[----:B------:R-:W-:-:S03]  /*1f670*/  SEL R42, R42, R3, !P4 ;  /* 0x000000032a2a7207 */ /* 0x000fc60006000000 */
[----:B------:R2:W-:Y:S04]  /*1f680*/  STL [R1+0x358], R2 ;  /* 0x0003580201007387 */ /* 0x0005e80000100800 */
.L_x_482:
[----:B------:R3:W-:Y:S01]  /*1f690*/  STL [R1+0x35c], R42 ;  /* 0x00035c2a01007387 */ /* 0x0007e20000100800 */
[----:B------:R-:W-:-:S13]  /*1f6a0*/  LOP3.LUT P0, RZ, R0, 0xff, RZ, 0xc0, !PT ;  /* 0x000000ff00ff7812 */ /* 0x000fda000780c0ff */
[----:B---3--:R-:W-:Y:S05]  /*1f6b0*/  @P0 BRA `(.L_x_485) ;  /* 0xfffffe1800540947 */ /* 0x008fea000383ffff */
[----:B------:R-:W-:Y:S05]  /*1f6c0*/  EXIT ;  /* 0x000000000000794d */ /* 0x000fea0003800000 */
.L_x_3:
[----:B------:R-:W2:Y:S01]  /*1f6d0*/  LDL R18, [R1+0x354] ;  /* 0x0003540001127983 */ /* 0x000ea20000100800 */
[----:B------:R-:W-:-:S03]  /*1f6e0*/  ULDC.64 UR4, c[0x0][0x650] ;  /* 0x0001940000047ab9 */ /* 0x000fc60000000a00 */
[----:B------:R-:W3:Y:S01]  /*1f6f0*/  LDL R19, [R1+0x350] ;  /* 0x0003500001137983 */ /* 0x000ee20000100800 */
[----:B------:R-:W-:Y:S01]  /*1f700*/  PRMT R0, RZ, 0x7610, R0 ;  /* 0x00007610ff007816 */ /* 0x000fe20000000000 */
[----:B------:R-:W-:Y:S02]  /*1f710*/  IMAD.MOV.U32 R5, RZ, RZ, -0x1 ;  /* 0xffffffffff057424 */ /* 0x000fe400078e00ff */
[----:B------:R-:W-:Y:S02]  /*1f720*/  IMAD.MOV.U32 R4, RZ, RZ, -0x1 ;  /* 0xffffffffff047424 */ /* 0x000fe400078e00ff */
[----:B------:R-:W-:Y:S01]  /*1f730*/  IMAD.MOV.U32 R10, RZ, RZ, -0x1 ;  /* 0xffffffffff0a7424 */ /* 0x000fe200078e00ff */
[----:B--2---:R-:W-:-:S04]  /*1f740*/  ISETP.GE.U32.AND P0, PT, R18, UR4, PT ;  /* 0x0000000412007c0c */ /* 0x004fc8000bf06070 */
[----:B---3--:R-:W-:-:S13]  /*1f750*/  ISETP.GE.U32.AND.EX P0, PT, R19, UR5, PT, P0 ;  /* 0x0000000513007c0c */ /* 0x008fda000bf06100 */
[----:B------:R-:W-:Y:S05]  /*1f760*/  @P0 BRA `(.L_x_486) ;  /* 0x0000000400600947 */ /* 0x000fea0003800000 */
[----:B------:R-:W0:Y:S01]  /*1f770*/  LDC.64 R12, c[0x0][0x628] ;  /* 0x00018a00ff0c7b82 */ /* 0x000e220000000a00 */
[----:B------:R-:W-:Y:S02]  /*1f780*/  IMAD.MOV.U32 R8, RZ, RZ, R18 ;  /* 0x000000ffff087224 */ /* 0x000fe400078e0012 */
[----:B------:R-:W-:-:S05]  /*1f790*/  IMAD.MOV.U32 R9, RZ, RZ, R19 ;  /* 0x000000ffff097224 */ /* 0x000fca00078e0013 */
[----:B------:R-:W1:Y:S08]  /*1f7a0*/  LDC R14, c[0x0][0x630] ;  /* 0x00018c00ff0e7b82 */ /* 0x000e700000000800 */
[----:B------:R-:W2:Y:S01]  /*1f7b0*/  LDC.64 R16, c[0x0][0x620] ;  /* 0x00018800ff107b82 */ /* 0x000ea20000000a00 */
[----:B0-----:R-:W-:-:S04]  /*1f7c0*/  ISETP.NE.U32.AND P0, PT, R12, RZ, PT ;  /* 0x000000ff0c00720c */ /* 0x001fc80003f05070 */
[----:B------:R-:W-:-:S13]  /*1f7d0*/  ISETP.NE.AND.EX P0, PT, R13, RZ, PT, P0 ;  /* 0x000000ff0d00720c */ /* 0x000fda0003f05300 */
[----:B-12---:R-:W-:Y:S05]  /*1f7e0*/  @!P0 BRA `(.L_x_487) ;  /* 0x0000000000288947 */ /* 0x006fea0003800000 */
[----:B------:R-:W0:Y:S02]  /*1f7f0*/  LDC R0, c[0x0][0x634] ;  /* 0x00018d00ff007b82 */ /* 0x000e240000000800 */
        /* <DEDUP_REMOVED lines=9> */
.L_x_487:
[-CC-:B------:R-:W-:Y:S01]  /*1f890*/  SHF.R.U64 R10, R8, R14.reuse, R9.reuse ;  /* 0x0000000e080a7219 */ /* 0x180fe20000001209 */
[----:B------:R-:W0:Y:S01]  /*1f8a0*/  LDC R6, c[0x0][0x618] ;  /* 0x00018600ff067b82 */ /* 0x000e220000000800 */
[----:B------:R-:W-:Y:S01]  /*1f8b0*/  SHF.R.U32.HI R0, RZ, R14, R9 ;  /* 0x0000000eff007219 */ /* 0x000fe20000011609 */
[----:B------:R-:W-:Y:S01]  /*1f8c0*/  ULDC UR4, c[0x0][0x150] ;  /* 0x0000540000047ab9 */ /* 0x000fe20000000800 */
[----:B------:R-:W-:Y:S01]  /*1f8d0*/  IADD3 R3, P0, RZ, -R10, RZ ;  /* 0x8000000aff037210 */ /* 0x000fe20007f1e0ff */
[----:B------:R-:W-:Y:S01]  /*1f8e0*/  IMAD.MOV.U32 R4, RZ, RZ, R18 ;  /* 0x000000ffff047224 */ /* 0x000fe200078e0012 */
[----:B------:R-:W-:Y:S01]  /*1f8f0*/  I2FP.F32.U32 R8, R2 ;  /* 0x0000000200087245 */ /* 0x000fe20000201000 */
[----:B------:R-:W-:Y:S02]  /*1f900*/  IMAD.MOV.U32 R5, RZ, RZ, R19 ;  /* 0x000000ffff057224 */ /* 0x000fe400078e0013 */
[----:B------:R-:W1:Y:S01]  /*1f910*/  LDC.64 R20, c[0x0][0x640] ;  /* 0x00019000ff147b82 */ /* 0x000e620000000a00 */
[----:B------:R-:W-:-:S02]  /*1f920*/  IMAD.X R7, RZ, RZ, ~R0, P0 ;  /* 0x000000ffff077224 */ /* 0x000fc400000e0e00 */
[----:B------:R-:W-:Y:S01]  /*1f930*/  FMUL R9, R8, UR4 ;  /* 0x0000000408097c20 */ /* 0x000fe20008400000 */
[----:B------:R-:W-:Y:S01]  /*1f940*/  IMAD.WIDE.U32 R4, R3, R16, R4 ;  /* 0x0000001003047225 */ /* 0x000fe200078e0004 */
[----:B------:R-:W-:-:S03]  /*1f950*/  ULDC UR4, c[0x0][0x154] ;  /* 0x0000550000047ab9 */ /* 0x000fc60000000800 */
[----:B------:R-:W-:Y:S01]  /*1f960*/  IMAD R0, R7, R16, RZ ;  /* 0x0000001007007224 */ /* 0x000fe200078e02ff */
[----:B------:R-:W2:Y:S01]  /*1f970*/  LDC R13, c[0x0][0x144] ;  /* 0x00005100ff0d7b82 */ /* 0x000ea20000000800 */
[----:B------:R-:W3:Y:S02]  /*1f980*/  F2I.U32.TRUNC.NTZ R9, R9 ;  /* 0x0000000900097305 */ /* 0x000ee4000020f000 */
[----:B------:R-:W-:-:S04]  /*1f990*/  IMAD R3, R3, R17, R0 ;  /* 0x0000001103037224 */ /* 0x000fc800078e0200 */
[----:B------:R-:W-:Y:S01]  /*1f9a0*/  IMAD.IADD R3, R5, 0x1, R3 ;  /* 0x0000000105037824 */ /* 0x000fe200078e0203 */
[----:B------:R-:W4:Y:S04]  /*1f9b0*/  LDC R12, c[0x0][0x608] ;  /* 0x00018200ff0c7b82 */ /* 0x000f280000000800 */
[-C--:B0-----:R-:W-:Y:S02]  /*1f9c0*/  SHF.R.U64 R8, R4, R6.reuse, R3 ;  /* 0x0000000604087219 */ /* 0x081fe40000001203 */
[----:B------:R-:W-:Y:S02]  /*1f9d0*/  I2FP.F32.U32 R4, R11 ;  /* 0x0000000b00047245 */ /* 0x000fe40000201000 */
[----:B------:R-:W0:Y:S01]  /*1f9e0*/  LDC R7, c[0x0][0x658] ;  /* 0x00019600ff077b82 */ /* 0x000e220000000800 */
[----:B-1----:R-:W-:Y:S01]  /*1f9f0*/  ISETP.NE.U32.AND P0, PT, R20, RZ, PT ;  /* 0x000000ff1400720c */ /* 0x002fe20003f05070 */
[----:B---3--:R-:W-:Y:S01]  /*1fa00*/  IMAD.MOV R0, RZ, RZ, -R9 ;  /* 0x000000ffff007224 */ /* 0x008fe200078e0a09 */
[----:B------:R-:W-:Y:S01]  /*1fa10*/  SHF.R.U32.HI R3, RZ, R6, R3 ;  /* 0x00000006ff037219 */ /* 0x000fe20000011603 */
[----:B------:R-:W-:Y:S01]  /*1fa20*/  FMUL R4, R4, UR4 ;  /* 0x0000000404047c20 */ /* 0x000fe20008400000 */
[----:B------:R-:W-:Y:S01]  /*1fa30*/  ISETP.NE.AND.EX P0, PT, R21, RZ, PT, P0 ;  /* 0x000000ff1500720c */ /* 0x000fe20003f05300 */
[----:B------:R-:W-:-:S02]  /*1fa40*/  IMAD.MOV.U32 R6, RZ, RZ, -0x1 ;  /* 0xffffffffff067424 */ /* 0x000fc400078e00ff */
[----:B------:R-:W1:Y:S01]  /*1fa50*/  LDC R14, c[0x0][0x148] ;  /* 0x00005200ff0e7b82 */ /* 0x000e620000000800 */
[----:B--2---:R-:W-:Y:S02]  /*1fa60*/  IMAD R18, R13, R0, R2 ;  /* 0x000000000d127224 */ /* 0x004fe400078e0202 */
[----:B------:R-:W-:-:S05]  /*1fa70*/  IMAD.MOV.U32 R2, RZ, RZ, 0x1 ;  /* 0x00000001ff027424 */ /* 0x000fca00078e00ff */
[----:B------:R-:W2:Y:S01]  /*1fa80*/  LDC R16, c[0x0][0x600] ;  /* 0x00018000ff107b82 */ /* 0x000ea20000000800 */
[-CC-:B----4-:R-:W-:Y:S02]  /*1fa90*/  SHF.R.U64 R13, R8, R12.reuse, R3.reuse ;  /* 0x0000000c080d7219 */ /* 0x190fe40000001203 */
[----:B------:R-:W-:Y:S02]  /*1faa0*/  SHF.R.U32.HI R0, RZ, R12, R3 ;  /* 0x0000000cff007219 */ /* 0x000fe40000011603 */
[----:B------:R3:W4:Y:S03]  /*1fab0*/  F2I.U32.TRUNC.NTZ R12, R4 ;  /* 0x00000004000c7305 */ /* 0x000726000020f000 */
[----:B------:R-:W1:Y:S01]  /*1fac0*/  LDC R17, c[0x0][0x648] ;  /* 0x00019200ff117b82 */ /* 0x000e620000000800 */
[-C--:B0-----:R-:W-:Y:S02]  /*1fad0*/  SHF.R.U64 R15, R13, R7.reuse, R0 ;  /* 0x000000070d0f7219 */ /* 0x081fe40000001200 */
[----:B------:R-:W-:-:S02]  /*1fae0*/  SHF.L.U32 R6, R6, R7, RZ ;  /* 0x0000000706067219 */ /* 0x000fc400000006ff */
[-C--:B------:R-:W-:Y:S01]  /*1faf0*/  SHF.L.U32 R22, R2, R7.reuse, RZ ;  /* 0x0000000702167219 */ /* 0x080fe200000006ff */
[----:B------:R-:W-:Y:S01]  /*1fb00*/  IMAD.MOV.U32 R2, RZ, RZ, R15 ;  /* 0x000000ffff027224 */ /* 0x000fe200078e000f */
[----:B------:R-:W-:Y:S01]  /*1fb10*/  SHF.R.U32.HI R3, RZ, R7, R0 ;  /* 0x00000007ff037219 */ /* 0x000fe20000011600 */
[----:B------:R-:W0:Y:S01]  /*1fb20*/  LDC R19, c[0x0][0x638] ;  /* 0x00018e00ff137b82 */ /* 0x000e220000000800 */
[----:B------:R-:W-:-:S07]  /*1fb30*/  LOP3.LUT R24, RZ, R6, RZ, 0x33, !PT ;  /* 0x00000006ff187212 */ /* 0x000fce00078e33ff */
        /* <DEDUP_REMOVED lines=12> */
.L_x_488:
[----:B-1----:R-:W-:Y:S01]  /*1fc00*/  SHF.R.U64 R3, R2, R17, R3 ;  /* 0x0000001102037219 */ /* 0x002fe20000001203 */
[----:B--2---:R-:W-:Y:S01]  /*1fc10*/  VIADD R7, R16, 0xffffffff ;  /* 0xffffffff10077836 */ /* 0x004fe20000000000 */
[----:B------:R-:W-:Y:S01]  /*1fc20*/  LOP3.LUT R0, R13, R24, RZ, 0xc0, !PT ;  /* 0x000000180d007212 */ /* 0x000fe200078ec0ff */
[----:B------:R-:W-:Y:S02]  /*1fc30*/  IMAD.MOV R12, RZ, RZ, -R12 ;  /* 0x000000ffff0c7224 */ /* 0x000fe400078e0a0c */
[----:B------:R-:W-:Y:S02]  /*1fc40*/  IMAD.MOV R2, RZ, RZ, -R3 ;  /* 0x000000ffff027224 */ /* 0x000fe400078e0a03 */
[----:B------:R-:W-:Y:S01]  /*1fc50*/  IMAD R5, R22, R3, R0 ;  /* 0x0000000316057224 */ /* 0x000fe200078e0200 */
[----:B------:R-:W-:Y:S01]  /*1fc60*/  LOP3.LUT R3, R8, R7, RZ, 0xc0, !PT ;  /* 0x0000000708037212 */ /* 0x000fe200078ec0ff */
[----:B------:R-:W-:Y:S02]  /*1fc70*/  @P4 IMAD R18, R14, R12, R11 ;  /* 0x0000000c0e124224 */ /* 0x000fe400078e020b */
[----:B0-----:R-:W-:-:S02]  /*1fc80*/  IMAD R0, R2, R19, R15 ;  /* 0x0000001302007224 */ /* 0x001fc400078e020f */
[----:B------:R-:W-:Y:S02]  /*1fc90*/  IMAD.MOV.U32 R4, RZ, RZ, 0x1 ;  /* 0x00000001ff047424 */ /* 0x000fe400078e00ff */
[----:B------:R-:W-:Y:S02]  /*1fca0*/  IMAD R5, R5, R23, R18 ;  /* 0x0000001705057224 */ /* 0x000fe400078e0212 */
[----:B------:R-:W-:Y:S01]  /*1fcb0*/  IMAD R2, R0, R16, R3 ;  /* 0x0000001000027224 */ /* 0x000fe200078e0203 */
[----:B------:R-:W-:-:S04]  /*1fcc0*/  PRMT R0, R4, 0x7610, R0 ;  /* 0x0000761004007816 */ /* 0x000fc80000000000 */
[----:B------:R-:W-:Y:S02]  /*1fcd0*/  SEL R4, R2, R5, !P4 ;  /* 0x0000000502047207 */ /* 0x000fe40006000000 */
[----:B------:R-:W-:-:S07]  /*1fce0*/  SEL R5, R5, R2, !P4 ;  /* 0x0000000205057207 */ /* 0x000fce0006000000 */
.L_x_486:
[----:B------:R-:W-:-:S08]  /*1fcf0*/  NOP ;  /* 0x0000000000007918 */ /* 0x000fd00000000000 */
[----:B------:R-:W0:-:S00]  /*1fd00*/  USETMAXREG.DEALLOC.CTAPOOL 0x18 ;  /* 0x00000018000079c8 */ /* 0x000e0000080e0500 */
[----:B------:R-:W-:-:S13]  /*1fd10*/  ISETP.NE.AND P0, PT, RZ, UR6, PT ;  /* 0x00000006ff007c0c */ /* 0x000fda000bf05270 */
[----:B------:R-:W-:Y:S05]  /*1fd20*/  @P0 EXIT ;  /* 0x000000000000094d */ /* 0x000fea0003800000 */
[----:B0-----:R-:W-:Y:S01]  /*1fd30*/  LOP3.LUT P0, RZ, R0, 0xff, RZ, 0xc0, !PT ;  /* 0x000000ff00ff7812 */ /* 0x001fe2000780c0ff */
[----:B------:R-:W-:Y:S02]  /*1fd40*/  IMAD.MOV.U32 R6, RZ, RZ, 0x1 ;  /* 0x00000001ff067424 */ /* 0x000fe400078e00ff */
[----:B------:R-:W-:-:S10]  /*1fd50*/  IMAD.MOV.U32 R7, RZ, RZ, RZ ;  /* 0x000000ffff077224 */ /* 0x000fd400078e00ff */
[----:B------:R-:W-:Y:S05]  /*1fd60*/  @!P0 BRA `(.L_x_489) ;  /* 0x0000000c00488947 */ /* 0x000fea0003800000 */
[----:B------:R-:W0:Y:S01]  /*1fd70*/  LDC R0, c[0x0][0x28c] ;  /* 0x0000a300ff007b82 */ /* 0x000e220000000800 */
[----:B------:R-:W1:Y:S01]  /*1fd80*/  S2R R2, SR_TID.X ;  /* 0x0000000000027919 */ /* 0x000e620000002100 */
[----:B------:R-:W-:Y:S01]  /*1fd90*/  ULDC UR8, c[0x0][0xc] ;  /* 0x0000030000087ab9 */ /* 0x000fe20000000800 */
[----:B------:R-:W-:Y:S01]  /*1fda0*/  ULDC UR9, c[0x0][0x10] ;  /* 0x0000040000097ab9 */ /* 0x000fe20000000800 */
[----:B------:R-:W-:Y:S01]  /*1fdb0*/  ULDC UR5, c[0x0][0x658] ;  /* 0x0001960000057ab9 */ /* 0x000fe20000000800 */
[----:B------:R-:W-:Y:S01]  /*1fdc0*/  UMOV UR6, 0xffffffff ;  /* 0xffffffff00067882 */ /* 0x000fe20000000000 */
[----:B------:R-:W-:Y:S01]  /*1fdd0*/  UMOV UR10, 0x1 ;  /* 0x00000001000a7882 */ /* 0x000fe20000000000 */
[----:B------:R-:W-:Y:S01]  /*1fde0*/  UIMAD.WIDE.U32 UR8, UR8, UR9, URZ ;  /* 0x00000009080872a5 */ /* 0x000fe2000f8e003f */
[----:B------:R-:W-:Y:S01]  /*1fdf0*/  BSSY B0, `(.L_x_489) ;  /* 0x00000c9000007945 */ /* 0x000fe20003800000 */
[----:B------:R-:W-:Y:S01]  /*1fe00*/  USHF.L.U32 UR6, UR6, UR5, URZ ;  /* 0x0000000506067299 */ /* 0x000fe2000800063f */
[----:B------:R-:W-:Y:S01]  /*1fe10*/  IMAD.MOV.U32 R9, RZ, RZ, 0x1 ;  /* 0x00000001ff097424 */ /* 0x000fe200078e00ff */
[----:B------:R-:W-:Y:S01]  /*1fe20*/  USHF.L.U32 UR19, UR10, UR5, URZ ;  /* 0x000000050a137299 */ /* 0x000fe2000800063f */
[----:B------:R-:W-:Y:S01]  /*1fe30*/  IMAD.MOV.U32 R6, RZ, RZ, 0x1 ;  /* 0x00000001ff067424 */ /* 0x000fe200078e00ff */
[----:B------:R-:W-:Y:S01]  /*1fe40*/  ULDC UR4, c[0x0][0x600] ;  /* 0x0001800000047ab9 */ /* 0x000fe20000000800 */
[----:B------:R-:W-:Y:S01]  /*1fe50*/  ULDC UR5, c[0x0][0x14] ;  /* 0x0000050000057ab9 */ /* 0x000fe20000000800 */
[----:B------:R-:W-:Y:S01]  /*1fe60*/  IMAD.MOV.U32 R7, RZ, RZ, RZ ;  /* 0x000000ffff077224 */ /* 0x000fe200078e00ff */
[----:B------:R-:W-:-:S02]  /*1fe70*/  UIMAD.WIDE.U32 UR22, UR8, UR5, URZ ;  /* 0x00000005081672a5 */ /* 0x000fc4000f8e003f */
[----:B------:R-:W-:Y:S02]  /*1fe80*/  UIMAD UR13, UR9, UR5, URZ ;  /* 0x00000005090d72a4 */ /* 0x000fe4000f8e023f */
[----:B------:R-:W-:Y:S02]  /*1fe90*/  ULOP3.LUT UR21, UR7, 0x2, URZ, 0xfc, !UPT ;  /* 0x0000000207157892 */ /* 0x000fe4000f8efc3f */
[----:B------:R-:W-:Y:S01]  /*1fea0*/  UIADD3 UR4, UR4, -0x1, URZ ;  /* 0xffffffff04047890 */ /* 0x000fe2000fffe03f */
[----:B0-----:R-:W-:Y:S01]  /*1feb0*/  VIADD R0, R0, 0x7f ;  /* 0x0000007f00007836 */ /* 0x001fe20000000000 */
[----:B------:R-:W-:Y:S02]  /*1fec0*/  ULOP3.LUT UR18, URZ, UR6, URZ, 0x33, !UPT ;  /* 0x000000063f127292 */ /* 0x000fe4000f8e333f */
[----:B------:R-:W-:Y:S02]  /*1fed0*/  UIADD3 UR13, UR23, UR13, URZ ;  /* 0x0000000d170d7290 */ /* 0x000fe4000fffe03f */
[----:B------:R-:W-:Y:S01]  /*1fee0*/  SHF.R.S32.HI R3, RZ, 0x1f, R0 ;  /* 0x0000001fff037819 */ /* 0x000fe20000011400 */
[----:B------:R-:W-:-:S03]  /*1fef0*/  ULDC.64 UR24, c[0x0][0x198] ;  /* 0x0000660000187ab9 */ /* 0x000fc60000000a00 */
[----:B------:R-:W-:Y:S02]  /*1ff00*/  LEA.HI R0, R3, R0, RZ, 0x7 ;  /* 0x0000000003007211 */ /* 0x000fe400078f38ff */
[C---:B-1----:R-:W-:Y:S02]  /*1ff10*/  LOP3.LUT P2, RZ, R2.reuse, 0x7f, RZ, 0xc0, !PT ;  /* 0x0000007f02ff7812 */ /* 0x042fe4000784c0ff */
[----:B------:R-:W-:Y:S02]  /*1ff20*/  SHF.R.S32.HI R0, RZ, 0x7, R0 ;  /* 0x00000007ff007819 */ /* 0x000fe40000011400 */
[----:B------:R-:W-:-:S03]  /*1ff30*/  LOP3.LUT P0, RZ, R2, 0x1f, RZ, 0xc0, !PT ;  /* 0x0000001f02ff7812 */ /* 0x000fc6000780c0ff */
[----:B------:R-:W-:Y:S01]  /*1ff40*/  VIADD R14, R0, 0x1 ;  /* 0x00000001000e7836 */ /* 0x000fe20000000000 */
[----:B------:R-:W-:-:S13]  /*1ff50*/  PLOP3.LUT P0, PT, P0, P2, PT, 0x8a, 0x0 ;  /* 0x000000000000781c */ /* 0x000fda0000705172 */
.L_x_501:
[----:B------:R-:W-:-:S03]  /*1ff60*/  UMOV UR5, 0xffffffff ;  /* 0xffffffff00057882 */ /* 0x000fc60000000000 */
[----:B------:R-:W-:Y:S05]  /*1ff70*/  BRA.DIV UR5, `(.L_x_490) ;  /* 0x0000000e059c7947 */ /* 0x000fea000b800000 */
[----:B------:R-:W-:-:S13]  /*1ff80*/  ELECT P1, URZ, PT ;  /* 0x00000000003f782f */ /* 0x000fda0003820000 */
.L_x_511:
[----:B------:R-:W0:Y:S01]  /*1ff90*/  LDC R2, c[0x0][0x28c] ;  /* 0x0000a300ff027b82 */ /* 0x000e220000000800 */
[----:B------:R-:W-:Y:S01]  /*1ffa0*/  BSSY B1, `(.L_x_491) ;  /* 0x0000037000017945 */ /* 0x000fe20003800000 */
[----:B0-----:R-:W-:-:S13]  /*1ffb0*/  ISETP.LT.OR P1, PT, R2, 0x1, !P1 ;  /* 0x000000010200780c */ /* 0x001fda0004f21670 */
[----:B------:R-:W-:Y:S05]  /*1ffc0*/  @P1 BRA `(.L_x_492) ;  /* 0x0000000000d01947 */ /* 0x000fea0003800000 */
[----:B------:R-:W-:Y:S02]  /*1ffd0*/  IMAD R4, R4, 0xe0, RZ ;  /* 0x000000e004047824 */ /* 0x000fe400078e02ff */
[----:B------:R-:W-:Y:S02]  /*1ffe0*/  IMAD.SHL.U32 R5, R5, 0x100, RZ ;  /* 0x0000010005057824 */ /* 0x000fe400078e00ff */
[----:B------:R-:W-:Y:S02]  /*1fff0*/  IMAD.MOV.U32 R13, RZ, RZ, RZ ;  /* 0x000000ffff0d7224 */ /* 0x000fe400078e00ff */
[----:B------:R-:W-:Y:S02]  /*20000*/  IMAD.MOV.U32 R3, RZ, RZ, R14 ;  /* 0x000000ffff037224 */ /* 0x000fe400078e000e */
[----:B------:R-:W-:Y:S02]  /*20010*/  IMAD.MOV.U32 R2, RZ, RZ, R6 ;  /* 0x000000ffff027224 */ /* 0x000fe400078e0006 */
[----:B------:R-:W-:-:S07]  /*20020*/  IMAD.MOV.U32 R8, RZ, RZ, R7 ;  /* 0x000000ffff087224 */ /* 0x000fce00078e0007 */
.L_x_496:
[----:B------:R-:W0:Y:S01]  /*20030*/  S2R R12, SR_CgaCtaId ;  /* 0x00000000000c7919 */ /* 0x000e220000008800 */
[----:B------:R-:W-:-:S04]  /*20040*/  MOV R11, 0x400 ;  /* 0x00000400000b7802 */ /* 0x000fc80000000f00 */
[----:B0-----:R-:W-:Y:S02]  /*20050*/  LEA R15, R12, R11, 0x18 ;  /* 0x0000000b0c0f7211 */ /* 0x001fe400078ec0ff */
[----:B------:R-:W-:Y:S01]  /*20060*/  SHF.L.U32 R11, R2, 0x1f, RZ ;  /* 0x0000001f020b7819 */ /* 0x000fe200000006ff */
[----:B------:R-:W0:Y:S02]  /*20070*/  @!P2 LDC R12, c[0x0][0x500] ;  /* 0x00014000ff0cab82 */ /* 0x000e240000000800 */
[----:B------:R-:W-:-:S04]  /*20080*/  IMAD R16, R8, 0x8, R15 ;  /* 0x0000000808107824 */ /* 0x000fc800078e020f */
[----:B------:R-:W1:Y:S02]  /*20090*/  SYNCS.PHASECHK.TRANS64.TRYWAIT P1, [R16+URZ+0x18], R11 ;  /* 0x0000180b100075a7 */ /* 0x000e64000802017f */
[----:B-1----:R-:W-:Y:S05]  /*200a0*/  @!P1 BRA `(.L_x_493) ;  /* 0x0000000c00709947 */ /* 0x002fea0003800000 */
.L_x_512:
[----:B------:R-:W-:Y:S01]  /*200b0*/  UPRMT UR5, UR21, 0x9910, URZ ;  /* 0x0000991015057896 */ /* 0x000fe2000800003f */
[----:B0-----:R0:W-:Y:S03]  /*200c0*/  @!P2 SYNCS.ARRIVE.TRANS64 RZ, [R16+URZ], R12 ;  /* 0x0000000c10ffa9a7 */ /* 0x0011e6000800003f */
[----:B------:R-:W-:-:S06]  /*200d0*/  UISETP.NE.AND UP0, UPT, UR5, 0x2, UPT ;  /* 0x000000020500788c */ /* 0x000fcc000bf05270 */
[----:B------:R-:W-:-:S13]  /*200e0*/  PLOP3.LUT P1, PT, PT, PT, UP0, 0x80, 0x0 ;  /* 0x000000000000781c */ /* 0x000fda0003f2f008 */
[----:B0-----:R-:W-:Y:S05]  /*200f0*/  @P1 BRA `(.L_x_494) ;  /* 0x0000000000041947 */ /* 0x001fea0003800000 */
[----:B------:R-:W-:Y:S01]  /*20100*/  BPT.TRAP 0x1 ;  /* 0x000000040000795c */ /* 0x000fe20000300000 */
.L_x_494:
[----:B------:R-:W-:Y:S05]  /*20110*/  @P0 BRA `(.L_x_495) ;  /* 0x0000000000040947 */ /* 0x000fea0003800000 */
[----:B------:R-:W-:Y:S01]  /*20120*/  BPT.TRAP 0x1 ;  /* 0x000000040000795c */ /* 0x000fe20000300000 */
.L_x_495:
[--C-:B-1----:R-:W-:Y:S01]  /*20130*/  IMAD R11, R8, 0x8000, R15.reuse ;  /* 0x00008000080b7824 */ /* 0x102fe200078e020f */
[----:B------:R-:W-:Y:S01]  /*20140*/  R2UR UR9, R16 ;  /* 0x00000000100972ca */ /* 0x000fe200000e0000 */
[C---:B------:R-:W-:Y:S01]  /*20150*/  IMAD R15, R8.reuse, 0x7000, R15 ;  /* 0x00007000080f7824 */ /* 0x040fe200078e020f */
[----:B------:R-:W-:Y:S01]  /*20160*/  UIADD3 UR14, UP0, UR24, 0xf0, URZ ;  /* 0x000000f0180e7890 */ /* 0x000fe2000ff1e03f */
[----:B------:R-:W-:Y:S01]  /*20170*/  VIADD R3, R3, 0xffffffff ;  /* 0xffffffff03037836 */ /* 0x000fe20000000000 */
[----:B------:R-:W-:Y:S01]  /*20180*/  R2UR UR5, R11 ;  /* 0x000000000b0572ca */ /* 0x000fe200000e0000 */
[----:B------:R-:W-:Y:S01]  /*20190*/  UIADD3 UR26, UP1, UR24, 0x1f0, URZ ;  /* 0x000001f0181a7890 */ /* 0x000fe2000ff3e03f */
[----:B------:R-:W-:Y:S01]  /*201a0*/  R2UR UR6, R15 ;  /* 0x000000000f0672ca */ /* 0x000fe200000e0000 */
[----:B------:R-:W-:Y:S01]  /*201b0*/  UIADD3.X UR15, URZ, UR25, URZ, UP0, !UPT ;  /* 0x000000193f0f7290 */ /* 0x000fe200087fe43f */
[----:B------:R-:W-:Y:S01]  /*201c0*/  R2UR UR11, R5 ;  /* 0x00000000050b72ca */ /* 0x000fe200000e0000 */
[----:B------:R-:W-:Y:S01]  /*201d0*/  VIADD R8, R8, 0x1 ;  /* 0x0000000108087836 */ /* 0x000fe20000000000 */
[----:B------:R-:W-:Y:S01]  /*201e0*/  R2UR UR10, R13 ;  /* 0x000000000d0a72ca */ /* 0x000fe200000e0000 */
[----:B------:R-:W-:Y:S01]  /*201f0*/  UIADD3.X UR27, URZ, UR25, URZ, UP1, !UPT ;  /* 0x000000193f1b7290 */ /* 0x000fe20008ffe43f */
[----:B------:R-:W-:Y:S01]  /*20200*/  R2UR UR12, R10 ;  /* 0x000000000a0c72ca */ /* 0x000fe200000e0000 */
[----:B------:R-:W-:Y:S01]  /*20210*/  UMOV UR16, 0x0 ;  /* 0x0000000000107882 */ /* 0x000fe20000000000 */
[----:B------:R-:W-:Y:S01]  /*20220*/  R2UR UR20, R4 ;  /* 0x00000000041472ca */ /* 0x000fe200000e0000 */
[----:B------:R-:W-:Y:S01]  /*20230*/  UMOV UR17, 0x10000000 ;  /* 0x1000000000117882 */ /* 0x000fe20000000000 */
[----:B------:R-:W-:Y:S01]  /*20240*/  ISETP.GT.AND P3, PT, R3, 0x1, PT ;  /* 0x000000010300780c */ /* 0x000fe20003f64270 */
[----:B------:R-:W-:Y:S01]  /*20250*/  UIADD3 UR8, UR5, 0x100, URZ ;  /* 0x0000010005087890 */ /* 0x000fe2000fffe03f */
[----:B------:R-:W-:Y:S01]  /*20260*/  ISETP.NE.AND P1, PT, R8, 0x3, PT ;  /* 0x000000030800780c */ /* 0x000fe20003f25270 */
[----:B------:R-:W-:Y:S01]  /*20270*/  UIADD3 UR6, UR6, 0x18100, URZ ;  /* 0x0001810006067890 */ /* 0x000fe2000fffe03f */
[----:B------:R-:W-:-:S02]  /*20280*/  VIADD R13, R13, 0x80 ;  /* 0x000000800d0d7836 */ /* 0x000fc40000000000 */
[----:B------:R-:W-:Y:S02]  /*20290*/  SEL R11, RZ, 0x1, P1 ;  /* 0x00000001ff0b7807 */ /* 0x000fe40000800000 */
[----:B------:R-:W-:Y:S02]  /*202a0*/  SEL R8, R8, RZ, P1 ;  /* 0x000000ff08087207 */ /* 0x000fe40000800000 */
[----:B------:R0:W-:Y:S01]  /*202b0*/  UTMALDG.3D [UR8], [UR14], desc[UR16] ;  /* 0x000010080e0075b4 */ /* 0x0001e20008011000 */
[----:B------:R-:W-:Y:S01]  /*202c0*/  LOP3.LUT R2, R2, R11, RZ, 0x3c, !PT ;  /* 0x0000000b02027212 */ /* 0x000fe200078e3cff */
[----:B0-----:R-:W-:Y:S01]  /*202d0*/  UMOV UR8, UR6 ;  /* 0x0000000600087c82 */ /* 0x001fe20008000000 */
[----:B------:R-:W-:Y:S02]  /*202e0*/  UMOV UR11, UR20 ;  /* 0x00000014000b7c82 */ /* 0x000fe40008000000 */
[----:B------:R0:W-:Y:S02]  /*202f0*/  UTMALDG.3D [UR8], [UR26], desc[UR16] ;  /* 0x000010081a0075b4 */ /* 0x0001e40008011000 */
[----:B0-----:R-:W-:Y:S05]  /*20300*/  @P3 BRA `(.L_x_496) ;  /* 0xfffffffc00483947 */ /* 0x001fea000383ffff */
.L_x_492:
[----:B------:R-:W-:Y:S05]  /*20310*/  BSYNC B1 ;  /* 0x0000000000017941 */ /* 0x000fea0003800000 */
.L_x_491:
[----:B------:R-:W2:Y:S01]  /*20320*/  LDL.LU R16, [R1+0x350] ;  /* 0x0003500001107983 */ /* 0x000ea20000300800 */
[----:B------:R-:W-:Y:S01]  /*20330*/  LOP3.LUT P1, RZ, R9, 0xff, RZ, 0xc0, !PT ;  /* 0x000000ff09ff7812 */ /* 0x000fe2000782c0ff */
[C---:B------:R-:W-:Y:S01]  /*20340*/  IMAD.IADD R4, R0.reuse, 0x1, R7 ;  /* 0x0000000100047824 */ /* 0x040fe200078e0207 */
[----:B------:R-:W-:Y:S01]  /*20350*/  ULDC.64 UR8, c[0x0][0x650] ;  /* 0x0001940000087ab9 */ /* 0x000fe20000000a00 */
[----:B------:R-:W3:Y:S01]  /*20360*/  LDL.LU R15, [R1+0x354] ;  /* 0x00035400010f7983 */ /* 0x000ee20000300800 */
[----:B------:R-:W-:Y:S01]  /*20370*/  ISETP.GE.U32.AND P3, PT, R0, 0x3, PT ;  /* 0x000000030000780c */ /* 0x000fe20003f66070 */
[----:B------:R-:W-:Y:S01]  /*20380*/  BSSY B1, `(.L_x_497) ;  /* 0x000006d000017945 */ /* 0x000fe20003800000 */
[----:B------:R-:W-:Y:S01]  /*20390*/  IMAD.MOV.U32 R10, RZ, RZ, -0x1 ;  /* 0xffffffffff0a7424 */ /* 0x000fe200078e00ff */
[----:B------:R-:W-:-:S06]  /*203a0*/  PRMT R9, RZ, 0x7610, R9 ;  /* 0x00007610ff097816 */ /* 0x000fcc0000000009 */
[----:B------:R-:W0:Y:S01]  /*203b0*/  @P1 S2R R3, SR_CgaCtaId ;  /* 0x0000000000031919 */ /* 0x000e220000008800 */
[----:B------:R-:W-:-:S04]  /*203c0*/  @P1 MOV R2, 0x400 ;  /* 0x0000040000021802 */ /* 0x000fc80000000f00 */
[----:B0-----:R-:W-:-:S04]  /*203d0*/  @P1 LEA R2, R3, R2, 0x18 ;  /* 0x0000000203021211 */ /* 0x001fc800078ec0ff */
[----:B------:R0:W-:Y:S01]  /*203e0*/  @P1 SYNCS.ARRIVE.TRANS64.A1T0 RZ, [R2+URZ+0x48], RZ ;  /* 0x000048ff02ff19a7 */ /* 0x0001e2000810003f */
[----:B------:R-:W-:-:S04]  /*203f0*/  ISETP.GT.U32.AND P1, PT, R4, 0x2, PT ;  /* 0x000000020400780c */ /* 0x000fc80003f24070 */
[----:B------:R-:W-:Y:S01]  /*20400*/  ISETP.LT.U32.AND P1, PT, R0, 0x3, P1 ;  /* 0x000000030000780c */ /* 0x000fe20000f21070 */
[----:B0-----:R-:W-:-:S05]  /*20410*/  IMAD.WIDE.U32 R2, R4, -0x55555555, RZ ;  /* 0xaaaaaaab04027825 */ /* 0x001fca00078e00ff */
[----:B------:R-:W-:Y:S02]  /*20420*/  SHF.R.U32.HI R5, RZ, 0x1, R3 ;  /* 0x00000001ff057819 */ /* 0x000fe40000011603 */
[----:B------:R-:W-:Y:S02]  /*20430*/  SEL R3, RZ, 0x1, !P1 ;  /* 0x00000001ff037807 */ /* 0x000fe40004800000 */
[----:B------:R-:W-:Y:S01]  /*20440*/  PRMT R2, RZ, 0x7610, R2 ;  /* 0x00007610ff027816 */ /* 0x000fe20000000002 */
[----:B------:R-:W-:Y:S01]  /*20450*/  IMAD R7, R5, -0x3, R4 ;  /* 0xfffffffd05077824 */ /* 0x000fe200078e0204 */
[----:B------:R-:W-:Y:S01]  /*20460*/  LOP3.LUT R6, R6, R3, RZ, 0x3c, !PT ;  /* 0x0000000306067212 */ /* 0x000fe200078e3cff */
[----:B------:R-:W-:-:S03]  /*20470*/  IMAD.MOV.U32 R4, RZ, RZ, -0x1 ;  /* 0xffffffffff047424 */ /* 0x000fc600078e00ff */
[----:B------:R-:W-:Y:S01]  /*20480*/  @P3 LOP3.LUT R6, R6, 0x1, R5, 0x78, !PT ;  /* 0x0000000106063812 */ /* 0x000fe200078e7805 */
[----:B------:R-:W-:Y:S01]  /*20490*/  IMAD.MOV.U32 R5, RZ, RZ, -0x1 ;  /* 0xffffffffff057424 */ /* 0x000fe200078e00ff */
[----:B---3--:R-:W-:-:S04]  /*204a0*/  IADD3 R15, P1, R15, UR22, RZ ;  /* 0x000000160f0f7c10 */ /* 0x008fc8000ff3e0ff */
[----:B--2---:R-:W-:Y:S01]  /*204b0*/  IADD3.X R16, R16, UR13, RZ, P1, !PT ;  /* 0x0000000d10107c10 */ /* 0x004fe20008ffe4ff */
[----:B------:R0:W-:Y:S01]  /*204c0*/  STL [R1+0x354], R15 ;  /* 0x0003540f01007387 */ /* 0x0001e20000100800 */
[----:B------:R-:W-:-:S03]  /*204d0*/  ISETP.GE.U32.AND P1, PT, R15, UR8, PT ;  /* 0x000000080f007c0c */ /* 0x000fc6000bf26070 */
[----:B------:R0:W-:Y:S01]  /*204e0*/  STL [R1+0x350], R16 ;  /* 0x0003501001007387 */ /* 0x0001e20000100800 */
[----:B------:R-:W-:-:S13]  /*204f0*/  ISETP.GE.U32.AND.EX P1, PT, R16, UR9, PT, P1 ;  /* 0x0000000910007c0c */ /* 0x000fda000bf26110 */
[----:B0-----:R-:W-:Y:S05]  /*20500*/  @P1 BRA `(.L_x_498) ;  /* 0x0000000400501947 */ /* 0x001fea0003800000 */
[----:B------:R-:W0:Y:S01]  /*20510*/  S2R R8, SR_CTAID.X ;  /* 0x0000000000087919 */ /* 0x000e220000002500 */
[----:B------:R-:W-:Y:S01]  /*20520*/  ULDC UR5, c[0x0][0x150] ;  /* 0x0000540000057ab9 */ /* 0x000fe20000000800 */
[----:B------:R-:W1:Y:S01]  /*20530*/  LDC R3, c[0x0][0x144] ;  /* 0x00005100ff037b82 */ /* 0x000e620000000800 */
[----:B------:R-:W-:Y:S01]  /*20540*/  ULDC.64 UR8, c[0x0][0x628] ;  /* 0x00018a0000087ab9 */ /* 0x000fe20000000a00 */
[----:B------:R-:W2:Y:S01]  /*20550*/  S2R R5, SR_CTAID.Y ;  /* 0x0000000000057919 */ /* 0x000ea20000002600 */
[----:B------:R-:W-:Y:S01]  /*20560*/  ISETP.NE.U32.AND P1, PT, RZ, UR8, PT ;  /* 0x00000008ff007c0c */ /* 0x000fe2000bf25070 */
[----:B------:R-:W-:-:S03]  /*20570*/  ULDC UR6, c[0x0][0x630] ;  /* 0x00018c0000067ab9 */ /* 0x000fc60000000800 */
[----:B------:R-:W-:Y:S01]  /*20580*/  ISETP.NE.AND.EX P1, PT, RZ, UR9, PT, P1 ;  /* 0x00000009ff007c0c */ /* 0x000fe2000bf25310 */
[----:B------:R-:W3:Y:S01]  /*20590*/  LDC R12, c[0x0][0x148] ;  /* 0x00005200ff0c7b82 */ /* 0x000ee20000000800 */
[----:B0-----:R-:W-:Y:S02]  /*205a0*/  I2FP.F32.U32 R2, R8 ;  /* 0x0000000800027245 */ /* 0x001fe40000201000 */
[----:B--2---:R-:W-:-:S03]  /*205b0*/  I2FP.F32.U32 R4, R5 ;  /* 0x0000000500047245 */ /* 0x004fc60000201000 */
[----:B------:R-:W-:Y:S01]  /*205c0*/  FMUL R2, R2, UR5 ;  /* 0x0000000502027c20 */ /* 0x000fe20008400000 */
[----:B------:R-:W-:Y:S02]  /*205d0*/  ULDC UR5, c[0x0][0x154] ;  /* 0x0000550000057ab9 */ /* 0x000fe40000000800 */
[----:B------:R-:W-:-:S03]  /*205e0*/  FMUL R10, R4, UR5 ;  /* 0x00000005040a7c20 */ /* 0x000fc60008400000 */
[----:B------:R-:W0:Y:S08]  /*205f0*/  F2I.U32.TRUNC.NTZ R2, R2 ;  /* 0x0000000200027305 */ /* 0x000e30000020f000 */
[----:B------:R-:W2:Y:S01]  /*20600*/  F2I.U32.TRUNC.NTZ R10, R10 ;  /* 0x0000000a000a7305 */ /* 0x000ea2000020f000 */
[----:B0-----:R-:W-:Y:S02]  /*20610*/  IMAD.MOV R4, RZ, RZ, -R2 ;  /* 0x000000ffff047224 */ /* 0x001fe400078e0a02 */
[----:B------:R-:W-:-:S02]  /*20620*/  IMAD.MOV.U32 R2, RZ, RZ, R15 ;  /* 0x000000ffff027224 */ /* 0x000fc400078e000f */
[----:B-1----:R-:W-:Y:S02]  /*20630*/  IMAD R8, R3, R4, R8 ;  /* 0x0000000403087224 */ /* 0x002fe400078e0208 */
[----:B--2---:R-:W-:-:S04]  /*20640*/  IMAD.MOV R3, RZ, RZ, -R10 ;  /* 0x000000ffff037224 */ /* 0x004fc800078e0a0a */
[----:B---3--:R-:W-:Y:S02]  /*20650*/  @P4 IMAD R8, R12, R3, R5 ;  /* 0x000000030c084224 */ /* 0x008fe400078e0205 */
[----:B------:R-:W-:Y:S01]  /*20660*/  IMAD.MOV.U32 R3, RZ, RZ, R16 ;  /* 0x000000ffff037224 */ /* 0x000fe200078e0010 */
[----:B------:R-:W-:Y:S06]  /*20670*/  @!P1 BRA `(.L_x_499) ;  /* 0x0000000000289947 */ /* 0x000fec0003800000 */
[----:B------:R-:W-:Y:S02]  /*20680*/  ULDC UR5, c[0x0][0x634] ;  /* 0x00018d0000057ab9 */ /* 0x000fe40000000800 */
[----:B------:R-:W-:-:S05]  /*20690*/  IADD3 R3, P1, R15, UR5, RZ ;  /* 0x000000050f037c10 */ /* 0x000fca000ff3e0ff */
[----:B------:R-:W-:-:S04]  /*206a0*/  IMAD.X R11, RZ, RZ, R16, P1 ;  /* 0x000000ffff0b7224 */ /* 0x000fc800008e0610 */
[----:B------:R-:W-:-:S04]  /*206b0*/  IMAD.WIDE.U32 R4, R11, UR8, RZ ;  /* 0x000000080b047c25 */ /* 0x000fc8000f8e00ff */
[----:B------:R-:W-:-:S04]  /*206c0*/  IMAD.WIDE.U32 R4, P1, R3, UR9, R4 ;  /* 0x0000000903047c25 */ /* 0x000fc8000f820004 */
[----:B------:R-:W-:-:S04]  /*206d0*/  IMAD.WIDE.U32 R2, R3, UR8, RZ ;  /* 0x0000000803027c25 */ /* 0x000fc8000f8e00ff */
[----:B------:R-:W-:Y:S01]  /*206e0*/  IMAD.MOV.U32 R2, RZ, RZ, R5 ;  /* 0x000000ffff027224 */ /* 0x000fe200078e0005 */
[----:B------:R-:W-:Y:S01]  /*206f0*/  IADD3 RZ, P3, R3, R4, RZ ;  /* 0x0000000403ff7210 */ /* 0x000fe20007f7e0ff */
[----:B------:R-:W-:-:S04]  /*20700*/  IMAD.X R3, RZ, RZ, RZ, P1 ;  /* 0x000000ffff037224 */ /* 0x000fc800008e06ff */
[----:B------:R-:W-:-:S08]  /*20710*/  IMAD.WIDE.U32.X R2, R11, UR9, R2, P3 ;  /* 0x000000090b027c25 */ /* 0x000fd000098e0402 */
.L_x_499:
[--C-:B------:R-:W-:Y:S01]  /*20720*/  SHF.R.U64 R10, R2, UR6, R3.reuse ;  /* 0x00000006020a7c19 */ /* 0x100fe20008001203 */
[----:B------:R-:W-:Y:S01]  /*20730*/  ULDC.64 UR8, c[0x0][0x620] ;  /* 0x0001880000087ab9 */ /* 0x000fe20000000a00 */
[----:B------:R-:W-:Y:S01]  /*20740*/  SHF.R.U32.HI R2, RZ, UR6, R3 ;  /* 0x00000006ff027c19 */ /* 0x000fe20008011603 */
[----:B------:R-:W-:Y:S01]  /*20750*/  IMAD.MOV.U32 R3, RZ, RZ, R16 ;  /* 0x000000ffff037224 */ /* 0x000fe200078e0010 */
[----:B------:R-:W-:Y:S01]  /*20760*/  IADD3 R11, P1, RZ, -R10, RZ ;  /* 0x8000000aff0b7210 */ /* 0x000fe20007f3e0ff */
[----:B------:R-:W-:-:S04]  /*20770*/  ULDC UR5, c[0x0][0x618] ;  /* 0x0001860000057ab9 */ /* 0x000fc80000000800 */
[----:B------:R-:W-:-:S04]  /*20780*/  IMAD.X R2, RZ, RZ, ~R2, P1 ;  /* 0x000000ffff027224 */ /* 0x000fc800008e0e02 */
[----:B------:R-:W-:-:S04]  /*20790*/  IMAD R2, R2, UR8, RZ ;  /* 0x0000000802027c24 */ /* 0x000fc8000f8e02ff */
[----:B------:R-:W-:Y:S02]  /*207a0*/  IMAD R5, R11, UR9, R2 ;  /* 0x000000090b057c24 */ /* 0x000fe4000f8e0202 */
[----:B------:R-:W-:-:S04]  /*207b0*/  IMAD.MOV.U32 R2, RZ, RZ, R15 ;  /* 0x000000ffff027224 */ /* 0x000fc800078e000f */
[----:B------:R-:W-:Y:S01]  /*207c0*/  IMAD.WIDE.U32 R2, R11, UR8, R2 ;  /* 0x000000080b027c25 */ /* 0x000fe2000f8e0002 */
[----:B------:R-:W-:Y:S02]  /*207d0*/  ULDC.64 UR8, c[0x0][0x640] ;  /* 0x0001900000087ab9 */ /* 0x000fe40000000a00 */
[----:B------:R-:W-:Y:S01]  /*207e0*/  ISETP.NE.U32.AND P1, PT, RZ, UR8, PT ;  /* 0x00000008ff007c0c */ /* 0x000fe2000bf25070 */
[----:B------:R-:W-:-:S03]  /*207f0*/  IMAD.IADD R3, R3, 0x1, R5 ;  /* 0x0000000103037824 */ /* 0x000fc600078e0205 */
[----:B------:R-:W-:Y:S02]  /*20800*/  ISETP.NE.AND.EX P1, PT, RZ, UR9, PT, P1 ;  /* 0x00000009ff007c0c */ /* 0x000fe4000bf25310 */
[--C-:B------:R-:W-:Y:S02]  /*20810*/  SHF.R.U64 R11, R2, UR5, R3.reuse ;  /* 0x00000005020b7c19 */ /* 0x100fe40008001203 */
[----:B------:R-:W-:Y:S01]  /*20820*/  SHF.R.U32.HI R2, RZ, UR5, R3 ;  /* 0x00000005ff027c19 */ /* 0x000fe20008011603 */
[----:B------:R-:W-:-:S03]  /*20830*/  ULDC UR5, c[0x0][0x608] ;  /* 0x0001820000057ab9 */ /* 0x000fc60000000800 */
[--C-:B------:R-:W-:Y:S02]  /*20840*/  SHF.R.U64 R12, R11, UR5, R2.reuse ;  /* 0x000000050b0c7c19 */ /* 0x100fe40008001202 */
[----:B------:R-:W-:Y:S01]  /*20850*/  SHF.R.U32.HI R3, RZ, UR5, R2 ;  /* 0x00000005ff037c19 */ /* 0x000fe20008011602 */
[----:B------:R-:W-:-:S03]  /*20860*/  ULDC UR5, c[0x0][0x658] ;  /* 0x0001960000057ab9 */ /* 0x000fc60000000800 */
[--C-:B------:R-:W-:Y:S02]  /*20870*/  SHF.R.U64 R13, R12, UR5, R3.reuse ;  /* 0x000000050c0d7c19 */ /* 0x100fe40008001203 */
[----:B------:R-:W-:-:S03]  /*20880*/  SHF.R.U32.HI R15, RZ, UR5, R3 ;  /* 0x00000005ff0f7c19 */ /* 0x000fc60008011603 */
[----:B------:R-:W-:Y:S02]  /*20890*/  IMAD.MOV.U32 R2, RZ, RZ, R13 ;  /* 0x000000ffff027224 */ /* 0x000fe400078e000d */
        /* <DEDUP_REMOVED lines=12> */
.L_x_500:
[----:B------:R-:W-:Y:S01]  /*20960*/  ULDC UR5, c[0x0][0x648] ;  /* 0x0001920000057ab9 */ /* 0x000fe20000000800 */
[----:B------:R-:W-:Y:S02]  /*20970*/  LOP3.LUT R12, R12, UR18, RZ, 0xc0, !PT ;  /* 0x000000120c0c7c12 */ /* 0x000fe4000f8ec0ff */
[----:B------:R-:W-:Y:S01]  /*20980*/  SHF.R.U64 R3, R2, UR5, R3 ;  /* 0x0000000502037c19 */ /* 0x000fe20008001203 */
[----:B------:R-:W-:-:S04]  /*20990*/  ULDC UR5, c[0x0][0x638] ;  /* 0x00018e0000057ab9 */ /* 0x000fc80000000800 */
[----:B------:R-:W-:Y:S02]  /*209a0*/  IMAD.MOV R2, RZ, RZ, -R3 ;  /* 0x000000ffff027224 */ /* 0x000fe400078e0a03 */
[----:B------:R-:W-:Y:S02]  /*209b0*/  IMAD R5, R3, UR19, R12 ;  /* 0x0000001303057c24 */ /* 0x000fe4000f8e020c */
[----:B------:R-:W-:Y:S01]  /*209c0*/  IMAD R13, R2, UR5, R13 ;  /* 0x00000005020d7c24 */ /* 0x000fe2000f8e020d */
[----:B------:R-:W-:Y:S01]  /*209d0*/  ULDC UR5, c[0x0][0x610] ;  /* 0x0001840000057ab9 */ /* 0x000fe20000000800 */
[----:B------:R-:W-:Y:S01]  /*209e0*/  LOP3.LUT R2, R11, UR4, RZ, 0xc0, !PT ;  /* 0x000000040b027c12 */ /* 0x000fe2000f8ec0ff */
[----:B------:R-:W-:Y:S01]  /*209f0*/  IMAD R8, R5, UR5, R8 ;  /* 0x0000000505087c24 */ /* 0x000fe2000f8e0208 */
[----:B------:R-:W-:-:S03]  /*20a00*/  ULDC UR5, c[0x0][0x600] ;  /* 0x0001800000057ab9 */ /* 0x000fc60000000800 */
[----:B------:R-:W-:Y:S02]  /*20a10*/  IMAD R13, R13, UR5, R2 ;  /* 0x000000050d0d7c24 */ /* 0x000fe4000f8e0202 */
[----:B------:R-:W-:-:S03]  /*20a20*/  IMAD.MOV.U32 R2, RZ, RZ, 0x1 ;  /* 0x00000001ff027424 */ /* 0x000fc600078e00ff */
[----:B------:R-:W-:Y:S02]  /*20a30*/  SEL R4, R13, R8, !P4 ;  /* 0x000000080d047207 */ /* 0x000fe40006000000 */
[----:B------:R-:W-:-:S07]  /*20a40*/  SEL R5, R8, R13, !P4 ;  /* 0x0000000d08057207 */ /* 0x000fce0006000000 */
.L_x_498:
[----:B------:R-:W-:Y:S05]  /*20a50*/  BSYNC B1 ;  /* 0x0000000000017941 */ /* 0x000fea0003800000 */
.L_x_497:
[----:B------:R-:W-:-:S13]  /*20a60*/  LOP3.LUT P1, RZ, R2, 0xff, RZ, 0xc0, !PT ;  /* 0x000000ff02ff7812 */ /* 0x000fda000782c0ff */
[----:B------:R-:W-:Y:S05]  /*20a70*/  @P1 BRA `(.L_x_501) ;  /* 0xfffffff400381947 */ /* 0x000fea000383ffff */
[----:B------:R-:W-:Y:S05]  /*20a80*/  BSYNC B0 ;  /* 0x0000000000007941 */ /* 0x000fea0003800000 */
.L_x_489:
[----:B------:R-:W-:-:S03]  /*20a90*/  UMOV UR5, 0xffffffff ;  /* 0xffffffff00057882 */ /* 0x000fc60000000000 */
[----:B------:R-:W-:Y:S05]  /*20aa0*/  BRA.DIV UR5, `(.L_x_502) ;  /* 0x0000000605047947 */ /* 0x000fea000b800000 */
[----:B------:R-:W-:-:S13]  /*20ab0*/  ELECT P0, URZ, PT ;  /* 0x00000000003f782f */ /* 0x000fda0003800000 */
.L_x_515:
[----:B------:R-:W-:Y:S04]  /*20ac0*/  BSSY B0, `(.L_x_503) ;  /* 0x0000023000007945 */ /* 0x000fe80003800000 */
[----:B------:R-:W-:Y:S05]  /*20ad0*/  @!P0 BRA `(.L_x_504) ;  /* 0x0000000000848947 */ /* 0x000fea0003800000 */
[----:B------:R-:W-:-:S04]  /*20ae0*/  ULOP3.LUT UR5, UR7, 0x2, URZ, 0xfc, !UPT ;  /* 0x0000000207057892 */ /* 0x000fc8000f8efc3f */
[----:B------:R-:W-:-:S06]  /*20af0*/  UISETP.NE.AND UP0, UPT, UR5, 0x3, UPT ;  /* 0x000000030500788c */ /* 0x000fcc000bf05270 */
[----:B------:R-:W-:-:S13]  /*20b00*/  PLOP3.LUT P0, PT, PT, PT, UP0, 0x80, 0x0 ;  /* 0x000000000000781c */ /* 0x000fda0003f0f008 */
[----:B------:R-:W-:Y:S05]  /*20b10*/  @!P0 BRA `(.L_x_505) ;  /* 0x0000000000048947 */ /* 0x000fea0003800000 */
[----:B------:R-:W-:Y:S01]  /*20b20*/  BPT.TRAP 0x1 ;  /* 0x000000040000795c */ /* 0x000fe20000300000 */
.L_x_505:
[----:B------:R-:W0:Y:S01]  /*20b30*/  S2R R3, SR_CgaCtaId ;  /* 0x0000000000037919 */ /* 0x000e220000008800 */
[----:B------:R-:W-:Y:S02]  /*20b40*/  MOV R0, 0x400 ;  /* 0x0000040000007802 */ /* 0x000fe40000000f00 */
[----:B------:R-:W-:Y:S02]  /*20b50*/  SHF.L.U32 R2, R6, 0x1f, RZ ;  /* 0x0000001f06027819 */ /* 0x000fe400000006ff */
[----:B0-----:R-:W-:-:S05]  /*20b60*/  LEA R0, R3, R0, 0x18 ;  /* 0x0000000003007211 */ /* 0x001fca00078ec0ff */
[----:B------:R-:W-:-:S04]  /*20b70*/  VIADD R0, R0, 0x18 ;  /* 0x0000001800007836 */ /* 0x000fc80000000000 */
[----:B------:R-:W-:-:S04]  /*20b80*/  IMAD R3, R7, 0x8, R0 ;  /* 0x0000000807037824 */ /* 0x000fc800078e0200 */
[----:B------:R-:W0:Y:S02]  /*20b90*/  SYNCS.PHASECHK.TRANS64.TRYWAIT P0, [R3+URZ], R2 ;  /* 0x00000002030075a7 */ /* 0x000e24000800017f */
[----:B0-----:R-:W-:Y:S05]  /*20ba0*/  @!P0 BRA `(.L_x_506) ;  /* 0x0000000000e88947 */ /* 0x001fea0003800000 */
.L_x_516:
[----:B------:R-:W-:-:S05]  /*20bb0*/  VIADD R7, R7, 0x1 ;  /* 0x0000000107077836 */ /* 0x000fca0000000000 */
[----:B------:R-:W-:-:S04]  /*20bc0*/  ISETP.NE.AND P0, PT, R7, 0x3, PT ;  /* 0x000000030700780c */ /* 0x000fc80003f05270 */
[----:B0-----:R-:W-:Y:S02]  /*20bd0*/  SEL R3, RZ, 0x1, P0 ;  /* 0x00000001ff037807 */ /* 0x001fe40000000000 */
[----:B------:R-:W-:Y:S02]  /*20be0*/  SEL R7, R7, RZ, P0 ;  /* 0x000000ff07077207 */ /* 0x000fe40000000000 */
[----:B------:R-:W-:-:S03]  /*20bf0*/  LOP3.LUT R5, R6, R3, RZ, 0x3c, !PT ;  /* 0x0000000306057212 */ /* 0x000fc600078e3cff */
[----:B------:R-:W-:Y:S01]  /*20c00*/  IMAD R3, R7, 0x8, R0 ;  /* 0x0000000807037824 */ /* 0x000fe200078e0200 */
[----:B------:R-:W-:-:S04]  /*20c10*/  SHF.L.U32 R2, R5, 0x1f, RZ ;  /* 0x0000001f05027819 */ /* 0x000fc800000006ff */
[----:B------:R-:W0:Y:S02]  /*20c20*/  SYNCS.PHASECHK.TRANS64.TRYWAIT P0, [R3+URZ], R2 ;  /* 0x00000002030075a7 */ /* 0x000e24000800017f */
[----:B0-----:R-:W-:Y:S05]  /*20c30*/  @!P0 BRA `(.L_x_507) ;  /* 0x0000000000d88947 */ /* 0x001fea0003800000 */
.L_x_517:
[----:B0-----:R-:W-:-:S05]  /*20c40*/  VIADD R2, R7, 0x1 ;  /* 0x0000000107027836 */ /* 0x001fca0000000000 */
[----:B------:R-:W-:-:S04]  /*20c50*/  ISETP.NE.AND P0, PT, R2, 0x3, PT ;  /* 0x000000030200780c */ /* 0x000fc80003f05270 */
[----:B------:R-:W-:Y:S02]  /*20c60*/  SEL R4, RZ, 0x1, P0 ;  /* 0x00000001ff047807 */ /* 0x000fe40000000000 */
[----:B------:R-:W-:Y:S02]  /*20c70*/  SEL R3, R2, RZ, P0 ;  /* 0x000000ff02037207 */ /* 0x000fe40000000000 */
[----:B------:R-:W-:-:S03]  /*20c80*/  LOP3.LUT R4, R5, R4, RZ, 0x3c, !PT ;  /* 0x0000000405047212 */ /* 0x000fc600078e3cff */
[----:B------:R-:W-:Y:S01]  /*20c90*/  IMAD R3, R3, 0x8, R0 ;  /* 0x0000000803037824 */ /* 0x000fe200078e0200 */
[----:B------:R-:W-:-:S07]  /*20ca0*/  SHF.L.U32 R0, R4, 0x1f, RZ ;  /* 0x0000001f04007819 */ /* 0x000fce00000006ff */
.L_x_508:
[----:B0-----:R0:W1:Y:S02]  /*20cb0*/  SYNCS.PHASECHK.TRANS64.TRYWAIT P0, [R3+URZ], R0 ;  /* 0x00000000030075a7 */ /* 0x001064000800017f */
[----:B-1----:R-:W-:Y:S05]  /*20cc0*/  @!P0 NANOSLEEP.SYNCS 0x989680 ;  /* 0x009896800000895d */ /* 0x002fea0003900000 */
[----:B------:R-:W1:Y:S02]  /*20cd0*/  @!P0 SYNCS.PHASECHK.TRANS64 P0, [R3+URZ], R0 ;  /* 0x00000000030085a7 */ /* 0x000e64000800007f */
[----:B-1----:R-:W-:Y:S05]  /*20ce0*/  @!P0 BRA `(.L_x_508) ;  /* 0xfffffffc00f08947 */ /* 0x002fea000383ffff */
.L_x_504:
[----:B------:R-:W-:Y:S05]  /*20cf0*/  BSYNC B0 ;  /* 0x0000000000007941 */ /* 0x000fea0003800000 */
.L_x_503:
[----:B------:R-:W-:Y:S05]  /*20d00*/  EXIT ;  /* 0x000000000000794d */ /* 0x000fea0003800000 */
.L_x_17:
[----:B-1----:R-:W-:-:S04]  /*20d10*/  IMAD.U32 R3, RZ, RZ, UR12 ;  /* 0x0000000cff037e24 */ /* 0x002fc8000f8e00ff */
[----:B------:R1:W4:Y:S03]  /*20d20*/  SYNCS.PHASECHK.TRANS64.TRYWAIT P0, [R3+URZ], R0 ;  /* 0x00000000030075a7 */ /* 0x000326000800017f */
[----:B----4-:R-:W-:Y:S05]  /*20d30*/  @!P0 NANOSLEEP.SYNCS 0x989680 ;  /* 0x009896800000895d */ /* 0x010fea0003900000 */
[----:B------:R-:W4:Y:S02]  /*20d40*/  @!P0 SYNCS.PHASECHK.TRANS64 P0, [R3+URZ], R0 ;  /* 0x00000000030085a7 */ /* 0x000f24000800007f */
[----:B----4-:R-:W-:Y:S05]  /*20d50*/  @!P0 BRA `(.L_x_17) ;  /* 0xfffffffc00ec8947 */ /* 0x010fea000383ffff */
[----:B------:R-:W-:Y:S05]  /*20d60*/  BRA `(.L_x_16) ;  /* 0xfffffe18006c7947 */ /* 0x000fea000383ffff */
.L_x_23:
[----:B-----5:R1:W-:Y:S02]  /*20d70*/  STL [R1+0x368], R0 ;  /* 0x0003680001007387 */ /* 0x0203e40000100800 */
[----:B-1----:R-:W-:-:S04]  /*20d80*/  IMAD.U32 R0, RZ, RZ, UR14 ;  /* 0x0000000eff007e24 */ /* 0x002fc8000f8e00ff */
[----:B------:R1:W4:Y:S03]  /*20d90*/  SYNCS.PHASECHK.TRANS64.TRYWAIT P0, [R0+URZ], R13 ;  /* 0x0000000d000075a7 */ /* 0x000326000800017f */
[----:B----4-:R-:W-:Y:S05]  /*20da0*/  @!P0 NANOSLEEP.SYNCS 0x989680 ;  /* 0x009896800000895d */ /* 0x010fea0003900000 */
[----:B------:R1:W4:Y:S02]  /*20db0*/  @!P0 SYNCS.PHASECHK.TRANS64 P0, [R0+URZ], R13 ;  /* 0x0000000d000085a7 */ /* 0x000324000800007f */
[----:B-1----:R1:W5:Y:S02]  /*20dc0*/  LDL.LU R0, [R1+0x368] ;  /* 0x0003680001007983 */ /* 0x0023640000300800 */
[----:B-1--4-:R-:W-:Y:S05]  /*20dd0*/  @!P0 BRA `(.L_x_23) ;  /* 0xfffffffc00e48947 */ /* 0x012fea000383ffff */
[----:B------:R-:W-:Y:S05]  /*20de0*/  BRA `(.L_x_22) ;  /* 0xfffffe5800887947 */ /* 0x000fea000383ffff */
.L_x_490:
[----:B------:R-:W-:Y:S01]  /*20df0*/  BSSY B1, `(.L_x_509) ;  /* 0x0000006000017945 */ /* 0x000fe20003800000 */
[----:B------:R-:W-:-:S07]  /*20e00*/  IMAD.MOV.U32 R2, RZ, RZ, -0x1 ;  /* 0xffffffffff027424 */ /* 0x000fce00078e00ff */
[----:B------:R-:W-:Y:S05]  /*20e10*/  WARPSYNC.COLLECTIVE R2, `(.L_x_510) ;  /* 0x00000000020c7348 */ /* 0x000fea0003c00000 */
[----:B------:R-:W-:Y:S02]  /*20e20*/  ELECT P1, UR62, PT ;  /* 0x00000000003e782f */ /* 0x000fe40003820000 */
[----:B------:R-:W-:Y:S01]  /*20e30*/  MOV R2, UR62 ;  /* 0x0000003e00027c02 */ /* 0x000fe20008000f00 */
[----:B------:R-:W-:Y:S10]  /*20e40*/  ENDCOLLECTIVE ;  /* 0x000000000000791b */ /* 0x000ff40003800000 */
.L_x_510:
[----:B------:R-:W-:Y:S05]  /*20e50*/  BSYNC B1 ;  /* 0x0000000000017941 */ /* 0x000fea0003800000 */
.L_x_509:
[----:B------:R-:W-:Y:S05]  /*20e60*/  BRA `(.L_x_511) ;  /* 0xfffffff000487947 */ /* 0x000fea000383ffff */
.L_x_493:
[----:B-1----:R1:W2:Y:S02]  /*20e70*/  SYNCS.PHASECHK.TRANS64.TRYWAIT P1, [R16+URZ+0x18], R11 ;  /* 0x0000180b100075a7 */ /* 0x0022a4000802017f */
[----:B--2---:R-:W-:Y:S05]  /*20e80*/  @!P1 NANOSLEEP.SYNCS 0x989680 ;  /* 0x009896800000995d */ /* 0x004fea0003900000 */
[----:B------:R-:W2:Y:S02]  /*20e90*/  @!P1 SYNCS.PHASECHK.TRANS64 P1, [R16+URZ+0x18], R11 ;  /* 0x0000180b100095a7 */ /* 0x000ea4000802007f */
[----:B--2---:R-:W-:Y:S05]  /*20ea0*/  @!P1 BRA `(.L_x_493) ;  /* 0xfffffffc00f09947 */ /* 0x004fea000383ffff */
[----:B------:R-:W-:Y:S05]  /*20eb0*/  BRA `(.L_x_512) ;  /* 0xfffffff0007c7947 */ /* 0x000fea000383ffff */
.L_x_502:
[----:B------:R-:W-:Y:S01]  /*20ec0*/  BSSY B0, `(.L_x_513) ;  /* 0x0000006000007945 */ /* 0x000fe20003800000 */
[----:B------:R-:W-:-:S07]  /*20ed0*/  IMAD.MOV.U32 R2, RZ, RZ, -0x1 ;  /* 0xffffffffff027424 */ /* 0x000fce00078e00ff */
[----:B------:R-:W-:Y:S05]  /*20ee0*/  WARPSYNC.COLLECTIVE R2, `(.L_x_514) ;  /* 0x00000000020c7348 */ /* 0x000fea0003c00000 */
[----:B------:R-:W-:Y:S02]  /*20ef0*/  ELECT P1, UR62, PT ;  /* 0x00000000003e782f */ /* 0x000fe40003820000 */
[----:B------:R-:W-:Y:S01]  /*20f00*/  MOV R2, UR62 ;  /* 0x0000003e00027c02 */ /* 0x000fe20008000f00 */
[----:B------:R-:W-:Y:S10]  /*20f10*/  ENDCOLLECTIVE ;  /* 0x000000000000791b */ /* 0x000ff40003800000 */
.L_x_514:
[----:B------:R-:W-:Y:S05]  /*20f20*/  BSYNC B0 ;  /* 0x0000000000007941 */ /* 0x000fea0003800000 */
.L_x_513:
[----:B------:R-:W-:Y:S01]  /*20f30*/  PLOP3.LUT P0, PT, P1, PT, PT, 0x80, 0x0 ;  /* 0x000000000000781c */ /* 0x000fe20000f0f070 */
[----:B------:R-:W-:-:S12]  /*20f40*/  BRA `(.L_x_515) ;  /* 0xfffffff800dc7947 */ /* 0x000fd8000383ffff */
.L_x_506:
[----:B0-----:R0:W1:Y:S02]  /*20f50*/  SYNCS.PHASECHK.TRANS64.TRYWAIT P0, [R3+URZ], R2 ;  /* 0x00000002030075a7 */ /* 0x001064000800017f */
[----:B-1----:R-:W-:Y:S05]  /*20f60*/  @!P0 NANOSLEEP.SYNCS 0x989680 ;  /* 0x009896800000895d */ /* 0x002fea0003900000 */
[----:B------:R-:W1:Y:S02]  /*20f70*/  @!P0 SYNCS.PHASECHK.TRANS64 P0, [R3+URZ], R2 ;  /* 0x00000002030085a7 */ /* 0x000e64000800007f */
[----:B-1----:R-:W-:Y:S05]  /*20f80*/  @!P0 BRA `(.L_x_506) ;  /* 0xfffffffc00f08947 */ /* 0x002fea000383ffff */
[----:B------:R-:W-:Y:S05]  /*20f90*/  BRA `(.L_x_516) ;  /* 0xfffffffc00047947 */ /* 0x000fea000383ffff */
.L_x_507:
[----:B0-----:R0:W1:Y:S02]  /*20fa0*/  SYNCS.PHASECHK.TRANS64.TRYWAIT P0, [R3+URZ], R2 ;  /* 0x00000002030075a7 */ /* 0x001064000800017f */
[----:B-1----:R-:W-:Y:S05]  /*20fb0*/  @!P0 NANOSLEEP.SYNCS 0x989680 ;  /* 0x009896800000895d */ /* 0x002fea0003900000 */
[----:B------:R-:W1:Y:S02]  /*20fc0*/  @!P0 SYNCS.PHASECHK.TRANS64 P0, [R3+URZ], R2 ;  /* 0x00000002030085a7 */ /* 0x000e64000800007f */
[----:B-1----:R-:W-:Y:S05]  /*20fd0*/  @!P0 BRA `(.L_x_507) ;  /* 0xfffffffc00f08947 */ /* 0x002fea000383ffff */
[----:B------:R-:W-:Y:S05]  /*20fe0*/  BRA `(.L_x_517) ;  /* 0xfffffffc00147947 */ /* 0x000fea000383ffff */
.L_x_518:
[----:B------:R-:W-:-:S00]  /*20ff0*/  BRA `(.L_x_518) ;  /* 0xfffffffc00fc7947 */ /* 0x000fc0000383ffff */
[----:B------:R-:W-:-:S00]  /*21000*/  NOP ;  /* 0x0000000000007918 */ /* 0x000fc00000000000 */
[----:B------:R-:W-:-:S00]  /*21010*/  NOP ;  /* 0x0000000000007918 */ /* 0x000fc00000000000 */
[----:B------:R-:W-:-:S00]  /*21020*/  NOP ;  /* 0x0000000000007918 */ /* 0x000fc00000000000 */
[----:B------:R-:W-:-:S00]  /*21030*/  NOP ;  /* 0x0000000000007918 */ /* 0x000fc00000000000 */
[----:B------:R-:W-:-:S00]  /*21040*/  NOP ;  /* 0x0000000000007918 */ /* 0x000fc00000000000 */
[----:B------:R-:W-:-:S00]  /*21050*/  NOP ;  /* 0x0000000000007918 */ /* 0x000fc00000000000 */
[----:B------:R-:W-:-:S00]  /*21060*/  NOP ;  /* 0x0000000000007918 */ /* 0x000fc00000000000 */
[----:B------:R-:W-:-:S00]  /*21070*/  NOP ;  /* 0x0000000000007918 */ /* 0x000fc00000000000 */
.L_x_519:


//--------------------- .nv.shared._ZN7cutlass13device_kernelINS_4gemm6kernel13GemmUniversalIN4cute5tupleIJiiiiEEENS1_10collective13CollectiveMmaINS1_37MainloopSm90TmaGmmaWarpSpecializedFP8ILi3ENS5_IJNS4_1CILi1EEESB_SB_EEENS1_35KernelTmaWarpSpecializedCooperativeEEENS5_IJNSA_ILi256EEENSA_ILi224EEENSA_ILi128EEEEEENS_12float_e4m3_tENS5_IJlSB_lEEESJ_SK_NS4_8TiledMMAINS4_8MMA_AtomIJNS4_4SM904GMMA30MMA_64x32x32_F32E4M3E4M3_SS_TNILNSO_7ScaleInE1ELSQ_1EEEEEENS4_6LayoutINS5_IJNSA_ILi2EEESB_SB_EEENS5_IJSB_NSA_ILi0EEESW_EEEEENS5_IJNS4_10UnderscoreESZ_SZ_EEEEENS4_13SM90_TMA_LOADENS4_14ComposedLayoutINS4_7SwizzleILi3ELi4ELi3EEENS4_18smem_ptr_flag_bitsILi8EEENST_INS5_IJNSA_ILi8EEESH_EEENS5_IJSH_SB_EEEEEEEvNS4_8identityES12_S1C_vS1D_EENS_8epilogue10collective6detail29Sm90TmaWarpSpecializedAdapterINS1G_15DefaultEpilogueISJ_SK_SK_NS1F_6thread17LinearCombinationISJ_Li1EffLNS1K_9ScaleType4KindE0ELNS_15FloatRoundStyleE2ESJ_EENS1_15EpilogueDefaultEEEEEvvEEEEvNT_6ParamsE --------------------------
	.section	.nv.shared._ZN7cutlass13device_kernelINS_4gemm6kernel13GemmUniversalIN4cute5tupleIJiiiiEEENS1_10collective13CollectiveMmaINS1_37MainloopSm90TmaGmmaWarpSpecializedFP8ILi3ENS5_IJNS4_1CILi1EEESB_SB_EEENS1_35KernelTmaWarpSpecializedCooperativeEEENS5_IJNSA_ILi256EEENSA_ILi224EEENSA_ILi128EEEEEENS_12float_e4m3_tENS5_IJlSB_lEEESJ_SK_NS4_8TiledMMAINS4_8MMA_AtomIJNS4_4SM904GMMA30MMA_64x32x32_F32E4M3E4M3_SS_TNILNSO_7ScaleInE1ELSQ_1EEEEEENS4_6LayoutINS5_IJNSA_ILi2EEESB_SB_EEENS5_IJSB_NSA_ILi0EEESW_EEEEENS5_IJNS4_10UnderscoreESZ_SZ_EEEEENS4_13SM90_TMA_LOADENS4_14ComposedLayoutINS4_7SwizzleILi3ELi4ELi3EEENS4_18smem_ptr_flag_bitsILi8EEENST_INS5_IJNSA_ILi8EEESH_EEENS5_IJSH_SB_EEEEEEEvNS4_8identityES12_S1C_vS1D_EENS_8epilogue10collective6detail29Sm90TmaWarpSpecializedAdapterINS1G_15DefaultEpilogueISJ_SK_SK_NS1F_6thread17LinearCombinationISJ_Li1EffLNS1K_9ScaleType4KindE0ELNS_15FloatRoundStyleE2ESJ_EENS1_15EpilogueDefaultEEEEEvvEEEEvNT_6ParamsE,"aw",@nobits
	.sectionflags	@""
	.align	16
	.zero		1024


//--------------------- .nv.shared.reserved.0     --------------------------
	.section	.nv.shared.reserved.0,"aw",@nobits
	.weak		__nv_reservedSMEM_offset_0_alias
	.size		__nv_reservedSMEM_offset_0_alias, 0, 0
	.other		__nv_reservedSMEM_offset_0_alias,@"STO_CUDA_RESERVED_SHARED STV_DEFAULT"
__nv_reservedSMEM_offset_0_alias:
	.zero		0


//--------------------- .nv.global                --------------------------
	.section	.nv.global,"aw",@nobits
.nv.global:
	.type		_ZN40_INTERNAL_69f10f44_4_k_cu_67f8633d_118774cute1_E,@object
	.size		_ZN40_INTERNAL_69f10f44_4_k_cu_67f8633d_118774cute1_E,(_ZN40_INTERNAL_69f10f44_4_k_cu_67f8633d_118774cuda3std3__45__cpo6cbeginE - _ZN40_INTERNAL_69f10f44_4_k_cu_67f8633d_118774cute1_E)
_ZN40_INTERNAL_69f10f44_4_k_cu_67f8633d_118774cute1_E:
	.zero		1
	.type		_ZN40_INTERNAL_69f10f44_4_k_cu_67f8633d_118774cuda3std3__45__cpo6cbeginE,@object
	.size		_ZN40_INTERNAL_69f10f44_4_k_cu_67f8633d_118774cuda3std3__45__cpo6cbeginE,(_ZN40_INTERNAL_69f10f44_4_k_cu_67f8633d_118774cuda3std3__48in_placeE - _ZN40_INTERNAL_69f10f44_4_k_cu_67f8633d_118774cuda3std3__45__cpo6cbeginE)
_ZN40_INTERNAL_69f10f44_4_k_cu_67f8633d_118774cuda3std3__45__cpo6cbeginE:
	.zero		1
	.type		_ZN40_INTERNAL_69f10f44_4_k_cu_67f8633d_118774cuda3std3__48in_placeE,@object
	.size		_ZN40_INTERNAL_69f10f44_4_k_cu_67f8633d_118774cuda3std3__48in_placeE,(_ZN40_INTERNAL_69f10f44_4_k_cu_67f8633d_118774cuda3std6ranges3__45__cpo9iter_moveE - _ZN40_INTERNAL_69f10f44_4_k_cu_67f8633d_118774cuda3std3__48in_placeE)
_ZN40_INTERNAL_69f10f44_4_k_cu_67f8633d_118774cuda3std3__48in_placeE:
	.zero		1
	.type		_ZN40_INTERNAL_69f10f44_4_k_cu_67f8633d_118774cuda3std6ranges3__45__cpo9iter_moveE,@object
	.size		_ZN40_INTERNAL_69f10f44_4_k_cu_67f8633d_118774cuda3std6ranges3__45__cpo9iter_moveE,(_ZN40_INTERNAL_69f10f44_4_k_cu_67f8633d_118774cuda3std3__45__cpo5beginE - _ZN40_INTERNAL_69f10f44_4_k_cu_67f8633d_118774cuda3std6ranges3__45__cpo9iter_moveE)
_ZN40_INTERNAL_69f10f44_4_k_cu_67f8633d_118774cuda3std6ranges3__45__cpo9iter_moveE:
	.zero		1
	.type		_ZN40_INTERNAL_69f10f44_4_k_cu_67f8633d_118774cuda3std3__45__cpo5beginE,@object
	.size		_ZN40_INTERNAL_69f10f44_4_k_cu_67f8633d_118774cuda3std3__45__cpo5beginE,(_ZN40_INTERNAL_69f10f44_4_k_cu_67f8633d_118774cuda3std3__442_GLOBAL__N__69f10f44_4_k_cu_67f8633d_118776ignoreE - _ZN40_INTERNAL_69f10f44_4_k_cu_67f8633d_118774cuda3std3__45__cpo5beginE)
_ZN40_INTERNAL_69f10f44_4_k_cu_67f8633d_118774cuda3std3__45__cpo5beginE:
	.zero		1
	.type		_ZN40_INTERNAL_69f10f44_4_k_cu_67f8633d_118774cuda3std3__442_GLOBAL__N__69f10f44_4_k_cu_67f8633d_118776ignoreE,@object
	.size		_ZN40_INTERNAL_69f10f44_4_k_cu_67f8633d_118774cuda3std3__442_GLOBAL__N__69f10f44_4_k_cu_67f8633d_118776ignoreE,(_ZN40_INTERNAL_69f10f44_4_k_cu_67f8633d_118774cute7productE - _ZN40_INTERNAL_69f10f44_4_k_cu_67f8633d_118774cuda3std3__442_GLOBAL__N__69f10f44_4_k_cu_67f8633d_118776ignoreE)
_ZN40_INTERNAL_69f10f44_4_k_cu_67f8633d_118774cuda3std3__442_GLOBAL__N__69f10f44_4_k_cu_67f8633d_118776ignoreE:
	.zero		1
	.type		_ZN40_INTERNAL_69f10f44_4_k_cu_67f8633d_118774cute7productE,@object
	.size		_ZN40_INTERNAL_69f10f44_4_k_cu_67f8633d_118774cute7productE,(_ZN40_INTERNAL_69f10f44_4_k_cu_67f8633d_118774cuda3std3__45__cpo3endE - _ZN40_INTERNAL_69f10f44_4_k_cu_67f8633d_118774cute7productE)
_ZN40_INTERNAL_69f10f44_4_k_cu_67f8633d_118774cute7productE:
	.zero		1
	.type		_ZN40_INTERNAL_69f10f44_4_k_cu_67f8633d_118774cuda3std3__45__cpo3endE,@object
	.size		_ZN40_INTERNAL_69f10f44_4_k_cu_67f8633d_118774cuda3std3__45__cpo3endE,(_ZN40_INTERNAL_69f10f44_4_k_cu_67f8633d_118774cuda3std3__419piecewise_constructE - _ZN40_INTERNAL_69f10f44_4_k_cu_67f8633d_118774cuda3std3__45__cpo3endE)
_ZN40_INTERNAL_69f10f44_4_k_cu_67f8633d_118774cuda3std3__45__cpo3endE:
	.zero		1
	.type		_ZN40_INTERNAL_69f10f44_4_k_cu_67f8633d_118774cuda3std3__419piecewise_constructE,@object
	.size		_ZN40_INTERNAL_69f10f44_4_k_cu_67f8633d_118774cuda3std3__419piecewise_constructE,(_ZN40_INTERNAL_69f10f44_4_k_cu_67f8633d_118774cuda3std3__45__cpo4cendE - _ZN40_INTERNAL_69f10f44_4_k_cu_67f8633d_118774cuda3std3__419piecewise_constructE)
_ZN40_INTERNAL_69f10f44_4_k_cu_67f8633d_118774cuda3std3__419piecewise_constructE:
	.zero		1
	.type		_ZN40_INTERNAL_69f10f44_4_k_cu_67f8633d_118774cuda3std3__45__cpo4cendE,@object
	.size		_ZN40_INTERNAL_69f10f44_4_k_cu_67f8633d_118774cuda3std3__45__cpo4cendE,(_ZN40_INTERNAL_69f10f44_4_k_cu_67f8633d_118774cuda3std6ranges3__45__cpo4swapE - _ZN40_INTERNAL_69f10f44_4_k_cu_67f8633d_118774cuda3std3__45__cpo4cendE)
_ZN40_INTERNAL_69f10f44_4_k_cu_67f8633d_118774cuda3std3__45__cpo4cendE:
	.zero		1
	.type		_ZN40_INTERNAL_69f10f44_4_k_cu_67f8633d_118774cuda3std6ranges3__45__cpo4swapE,@object
	.size		_ZN40_INTERNAL_69f10f44_4_k_cu_67f8633d_118774cuda3std6ranges3__45__cpo4swapE,(.L_7 - _ZN40_INTERNAL_69f10f44_4_k_cu_67f8633d_118774cuda3std6ranges3__45__cpo4swapE)
_ZN40_INTERNAL_69f10f44_4_k_cu_67f8633d_118774cuda3std6ranges3__45__cpo4swapE:
	.zero		1
.L_7:


//--------------------- .nv.constant0._ZN7cutlass13device_kernelINS_4gemm6kernel13GemmUniversalIN4cute5tupleIJiiiiEEENS1_10collective13CollectiveMmaINS1_37MainloopSm90TmaGmmaWarpSpecializedFP8ILi3ENS5_IJNS4_1CILi1EEESB_SB_EEENS1_35KernelTmaWarpSpecializedCooperativeEEENS5_IJNSA_ILi256EEENSA_ILi224EEENSA_ILi128EEEEEENS_12float_e4m3_tENS5_IJlSB_lEEESJ_SK_NS4_8TiledMMAINS4_8MMA_AtomIJNS4_4SM904GMMA30MMA_64x32x32_F32E4M3E4M3_SS_TNILNSO_7ScaleInE1ELSQ_1EEEEEENS4_6LayoutINS5_IJNSA_ILi2EEESB_SB_EEENS5_IJSB_NSA_ILi0EEESW_EEEEENS5_IJNS4_10UnderscoreESZ_SZ_EEEEENS4_13SM90_TMA_LOADENS4_14ComposedLayoutINS4_7SwizzleILi3ELi4ELi3EEENS4_18smem_ptr_flag_bitsILi8EEENST_INS5_IJNSA_ILi8EEESH_EEENS5_IJSH_SB_EEEEEEEvNS4_8identityES12_S1C_vS1D_EENS_8epilogue10collective6detail29Sm90TmaWarpSpecializedAdapterINS1G_15DefaultEpilogueISJ_SK_SK_NS1F_6thread17LinearCombinationISJ_Li1EffLNS1K_9ScaleType4KindE0ELNS_15FloatRoundStyleE2ESJ_EENS1_15EpilogueDefaultEEEEEvvEEEEvNT_6ParamsE --------------------------
	.section	.nv.constant0._ZN7cutlass13device_kernelINS_4gemm6kernel13GemmUniversalIN4cute5tupleIJiiiiEEENS1_10collective13CollectiveMmaINS1_37MainloopSm90TmaGmmaWarpSpecializedFP8ILi3ENS5_IJNS4_1CILi1EEESB_SB_EEENS1_35KernelTmaWarpSpecializedCooperativeEEENS5_IJNSA_ILi256EEENSA_ILi224EEENSA_ILi128EEEEEENS_12float_e4m3_tENS5_IJlSB_lEEESJ_SK_NS4_8TiledMMAINS4_8MMA_AtomIJNS4_4SM904GMMA30MMA_64x32x32_F32E4M3E4M3_SS_TNILNSO_7ScaleInE1ELSQ_1EEEEEENS4_6LayoutINS5_IJNSA_ILi2EEESB_SB_EEENS5_IJSB_NSA_ILi0EEESW_EEEEENS5_IJNS4_10UnderscoreESZ_SZ_EEEEENS4_13SM90_TMA_LOADENS4_14ComposedLayoutINS4_7SwizzleILi3ELi4ELi3EEENS4_18smem_ptr_flag_bitsILi8EEENST_INS5_IJNSA_ILi8EEESH_EEENS5_IJSH_SB_EEEEEEEvNS4_8identityES12_S1C_vS1D_EENS_8epilogue10collective6detail29Sm90TmaWarpSpecializedAdapterINS1G_15DefaultEpilogueISJ_SK_SK_NS1F_6thread17LinearCombinationISJ_Li1EffLNS1K_9ScaleType4KindE0ELNS_15FloatRoundStyleE2ESJ_EENS1_15EpilogueDefaultEEEEEvvEEEEvNT_6ParamsE,"a",@progbits
	.sectionflags	@""
	.align	4
.nv.constant0._ZN7cutlass13device_kernelINS_4gemm6kernel13GemmUniversalIN4cute5tupleIJiiiiEEENS1_10collective13CollectiveMmaINS1_37MainloopSm90TmaGmmaWarpSpecializedFP8ILi3ENS5_IJNS4_1CILi1EEESB_SB_EEENS1_35KernelTmaWarpSpecializedCooperativeEEENS5_IJNSA_ILi256EEENSA_ILi224EEENSA_ILi128EEEEEENS_12float_e4m3_tENS5_IJlSB_lEEESJ_SK_NS4_8TiledMMAINS4_8MMA_AtomIJNS4_4SM904GMMA30MMA_64x32x32_F32E4M3E4M3_SS_TNILNSO_7ScaleInE1ELSQ_1EEEEEENS4_6LayoutINS5_IJNSA_ILi2EEESB_SB_EEENS5_IJSB_NSA_ILi0EEESW_EEEEENS5_IJNS4_10UnderscoreESZ_SZ_EEEEENS4_13SM90_TMA_LOADENS4_14ComposedLayoutINS4_7SwizzleILi3ELi4ELi3EEENS4_18smem_ptr_flag_bitsILi8EEENST_INS5_IJNSA_ILi8EEESH_EEENS5_IJSH_SB_EEEEEEEvNS4_8identityES12_S1C_vS1D_EENS_8epilogue10collective6detail29Sm90TmaWarpSpecializedAdapterINS1G_15DefaultEpilogueISJ_SK_SK_NS1F_6thread17LinearCombinationISJ_Li1EffLNS1K_9ScaleType4KindE0ELNS_15FloatRoundStyleE2ESJ_EENS1_15EpilogueDefaultEEEEEvvEEEEvNT_6ParamsE:
	.zero		1664


//--------------------- SYMBOLS --------------------------

	.type		.nv.reservedSmem.offset0,@object
	.size		.nv.reservedSmem.offset0,0x4
